//
// Generated by NVIDIA NVVM Compiler
//
// Compiler Build ID: CL-36424714
// Cuda compilation tools, release 13.0, V13.0.88
// Based on NVVM 20.0.0
//

.version 9.0
.target sm_100
.address_size 64

.const .align 4 .f32 w00 = 0f3F100000;
.const .align 4 .f32 w10 = 0f3E400000;
.const .align 4 .f32 w01 = 0f3E400000;
.const .align 4 .f32 w11 = 0f3D800000;

.entry _Z30yuv420_to_planar_rgb_unroll2x2PKhS0_S0_Pviiiiiiib(
	.param .u64 .ptr .align 1 _Z30yuv420_to_planar_rgb_unroll2x2PKhS0_S0_Pviiiiiiib_param_0,
	.param .u64 .ptr .align 1 _Z30yuv420_to_planar_rgb_unroll2x2PKhS0_S0_Pviiiiiiib_param_1,
	.param .u64 .ptr .align 1 _Z30yuv420_to_planar_rgb_unroll2x2PKhS0_S0_Pviiiiiiib_param_2,
	.param .u64 .ptr .align 1 _Z30yuv420_to_planar_rgb_unroll2x2PKhS0_S0_Pviiiiiiib_param_3,
	.param .u32 _Z30yuv420_to_planar_rgb_unroll2x2PKhS0_S0_Pviiiiiiib_param_4,
	.param .u32 _Z30yuv420_to_planar_rgb_unroll2x2PKhS0_S0_Pviiiiiiib_param_5,
	.param .u32 _Z30yuv420_to_planar_rgb_unroll2x2PKhS0_S0_Pviiiiiiib_param_6,
	.param .u32 _Z30yuv420_to_planar_rgb_unroll2x2PKhS0_S0_Pviiiiiiib_param_7,
	.param .u32 _Z30yuv420_to_planar_rgb_unroll2x2PKhS0_S0_Pviiiiiiib_param_8,
	.param .u32 _Z30yuv420_to_planar_rgb_unroll2x2PKhS0_S0_Pviiiiiiib_param_9,
	.param .u32 _Z30yuv420_to_planar_rgb_unroll2x2PKhS0_S0_Pviiiiiiib_param_10,
	.param .u8 _Z30yuv420_to_planar_rgb_unroll2x2PKhS0_S0_Pviiiiiiib_param_11
)
{
	.reg .pred 	%p<8>;
	.reg .b16 	%rs<38>;
	.reg .b32 	%r<55>;
	.reg .b32 	%f<129>;
	.reg .b64 	%rd<68>;

	ld.param.u64 	%rd9, [_Z30yuv420_to_planar_rgb_unroll2x2PKhS0_S0_Pviiiiiiib_param_3];
	ld.param.u32 	%r5, [_Z30yuv420_to_planar_rgb_unroll2x2PKhS0_S0_Pviiiiiiib_param_4];
	ld.param.u32 	%r6, [_Z30yuv420_to_planar_rgb_unroll2x2PKhS0_S0_Pviiiiiiib_param_5];
	ld.param.u32 	%r7, [_Z30yuv420_to_planar_rgb_unroll2x2PKhS0_S0_Pviiiiiiib_param_6];
	ld.param.u32 	%r8, [_Z30yuv420_to_planar_rgb_unroll2x2PKhS0_S0_Pviiiiiiib_param_7];
	ld.param.u32 	%r11, [_Z30yuv420_to_planar_rgb_unroll2x2PKhS0_S0_Pviiiiiiib_param_8];
	ld.param.u32 	%r9, [_Z30yuv420_to_planar_rgb_unroll2x2PKhS0_S0_Pviiiiiiib_param_9];
	ld.param.u32 	%r10, [_Z30yuv420_to_planar_rgb_unroll2x2PKhS0_S0_Pviiiiiiib_param_10];
	ld.param.s8 	%rs1, [_Z30yuv420_to_planar_rgb_unroll2x2PKhS0_S0_Pviiiiiiib_param_11];
	cvta.to.global.u64 	%rd1, %rd9;
	mov.u32 	%r12, %ctaid.x;
	mov.u32 	%r13, %ntid.x;
	mov.u32 	%r14, %tid.x;
	mad.lo.s32 	%r1, %r12, %r13, %r14;
	mov.u32 	%r15, %ctaid.y;
	mov.u32 	%r16, %ntid.y;
	mov.u32 	%r17, %tid.y;
	mad.lo.s32 	%r2, %r15, %r16, %r17;
	shr.u32 	%r18, %r8, 31;
	add.s32 	%r19, %r8, %r18;
	shr.s32 	%r20, %r19, 1;
	setp.ge.s32 	%p1, %r1, %r20;
	shr.u32 	%r21, %r11, 31;
	add.s32 	%r22, %r11, %r21;
	shr.s32 	%r23, %r22, 1;
	setp.ge.s32 	%p2, %r2, %r23;
	or.pred  	%p3, %p1, %p2;
	@%p3 bra 	$L__BB0_13;
	ld.param.u64 	%rd67, [_Z30yuv420_to_planar_rgb_unroll2x2PKhS0_S0_Pviiiiiiib_param_2];
	ld.param.u64 	%rd66, [_Z30yuv420_to_planar_rgb_unroll2x2PKhS0_S0_Pviiiiiiib_param_1];
	ld.param.u64 	%rd65, [_Z30yuv420_to_planar_rgb_unroll2x2PKhS0_S0_Pviiiiiiib_param_0];
	cvta.to.global.u64 	%rd10, %rd65;
	cvta.to.global.u64 	%rd11, %rd66;
	cvta.to.global.u64 	%rd12, %rd67;
	shr.u32 	%r24, %r7, 31;
	add.s32 	%r25, %r7, %r24;
	shr.s32 	%r26, %r25, 1;
	shr.u32 	%r27, %r6, 31;
	add.s32 	%r28, %r6, %r27;
	shr.s32 	%r29, %r28, 1;
	add.s32 	%r30, %r29, -1;
	min.s32 	%r31, %r1, %r30;
	add.s32 	%r32, %r26, -1;
	min.s32 	%r33, %r2, %r32;
	add.s32 	%r34, %r1, 1;
	min.s32 	%r35, %r34, %r30;
	add.s32 	%r36, %r2, 1;
	min.s32 	%r37, %r36, %r32;
	mul.lo.s32 	%r38, %r10, %r33;
	add.s32 	%r39, %r38, %r31;
	add.s32 	%r40, %r38, %r35;
	mul.lo.s32 	%r41, %r10, %r37;
	add.s32 	%r42, %r41, %r31;
	add.s32 	%r43, %r41, %r35;
	cvt.s64.s32 	%rd13, %r39;
	add.s64 	%rd14, %rd11, %rd13;
	ld.global.nc.u8 	%rs2, [%rd14];
	cvt.u16.u8 	%rs3, %rs2;
	cvt.rn.f32.u16 	%f19, %rs3;
	add.f32 	%f20, %f19, 0fC3000000;
	cvt.s64.s32 	%rd15, %r40;
	add.s64 	%rd16, %rd11, %rd15;
	ld.global.nc.u8 	%rs4, [%rd16];
	cvt.u16.u8 	%rs5, %rs4;
	cvt.rn.f32.u16 	%f21, %rs5;
	add.f32 	%f22, %f21, 0fC3000000;
	cvt.s64.s32 	%rd17, %r42;
	add.s64 	%rd18, %rd11, %rd17;
	ld.global.nc.u8 	%rs6, [%rd18];
	cvt.u16.u8 	%rs7, %rs6;
	cvt.rn.f32.u16 	%f23, %rs7;
	add.f32 	%f24, %f23, 0fC3000000;
	cvt.s64.s32 	%rd19, %r43;
	add.s64 	%rd20, %rd11, %rd19;
	ld.global.nc.u8 	%rs8, [%rd20];
	cvt.u16.u8 	%rs9, %rs8;
	cvt.rn.f32.u16 	%f25, %rs9;
	add.f32 	%f26, %f25, 0fC3000000;
	add.s64 	%rd21, %rd12, %rd13;
	ld.global.nc.u8 	%rs10, [%rd21];
	cvt.u16.u8 	%rs11, %rs10;
	cvt.rn.f32.u16 	%f27, %rs11;
	add.f32 	%f28, %f27, 0fC3000000;
	add.s64 	%rd22, %rd12, %rd15;
	ld.global.nc.u8 	%rs12, [%rd22];
	cvt.u16.u8 	%rs13, %rs12;
	cvt.rn.f32.u16 	%f29, %rs13;
	add.f32 	%f30, %f29, 0fC3000000;
	add.s64 	%rd23, %rd12, %rd17;
	ld.global.nc.u8 	%rs14, [%rd23];
	cvt.u16.u8 	%rs15, %rs14;
	cvt.rn.f32.u16 	%f31, %rs15;
	add.f32 	%f32, %f31, 0fC3000000;
	add.s64 	%rd24, %rd12, %rd19;
	ld.global.nc.u8 	%rs16, [%rd24];
	cvt.u16.u8 	%rs17, %rs16;
	cvt.rn.f32.u16 	%f33, %rs17;
	add.f32 	%f34, %f33, 0fC3000000;
	ld.const.f32 	%f35, [w00];
	ld.const.f32 	%f36, [w10];
	mul.f32 	%f37, %f22, %f36;
	fma.rn.f32 	%f38, %f20, %f35, %f37;
	ld.const.f32 	%f39, [w01];
	fma.rn.f32 	%f40, %f24, %f39, %f38;
	ld.const.f32 	%f41, [w11];
	fma.rn.f32 	%f42, %f26, %f41, %f40;
	mul.f32 	%f43, %f22, %f35;
	fma.rn.f32 	%f44, %f20, %f36, %f43;
	fma.rn.f32 	%f45, %f24, %f41, %f44;
	fma.rn.f32 	%f1, %f26, %f39, %f45;
	mul.f32 	%f46, %f22, %f41;
	fma.rn.f32 	%f47, %f20, %f39, %f46;
	fma.rn.f32 	%f48, %f24, %f35, %f47;
	fma.rn.f32 	%f2, %f26, %f36, %f48;
	mul.f32 	%f49, %f22, %f39;
	fma.rn.f32 	%f50, %f20, %f41, %f49;
	fma.rn.f32 	%f51, %f24, %f36, %f50;
	fma.rn.f32 	%f3, %f26, %f35, %f51;
	mul.f32 	%f52, %f30, %f36;
	fma.rn.f32 	%f53, %f28, %f35, %f52;
	fma.rn.f32 	%f54, %f32, %f39, %f53;
	fma.rn.f32 	%f55, %f34, %f41, %f54;
	mul.f32 	%f56, %f30, %f35;
	fma.rn.f32 	%f57, %f28, %f36, %f56;
	fma.rn.f32 	%f58, %f32, %f41, %f57;
	fma.rn.f32 	%f4, %f34, %f39, %f58;
	mul.f32 	%f59, %f30, %f41;
	fma.rn.f32 	%f60, %f28, %f39, %f59;
	fma.rn.f32 	%f61, %f32, %f35, %f60;
	fma.rn.f32 	%f5, %f34, %f36, %f61;
	mul.f32 	%f62, %f30, %f39;
	fma.rn.f32 	%f63, %f28, %f41, %f62;
	fma.rn.f32 	%f64, %f32, %f36, %f63;
	fma.rn.f32 	%f6, %f34, %f35, %f64;
	shl.b32 	%r44, %r1, 1;
	shl.b32 	%r45, %r31, 1;
	mul.lo.s32 	%r46, %r2, %r8;
	shl.b32 	%r47, %r46, 1;
	add.s32 	%r3, %r47, %r44;
	mul.lo.s32 	%r48, %r33, %r9;
	shl.b32 	%r49, %r48, 1;
	add.s32 	%r50, %r49, %r45;
	cvt.s64.s32 	%rd25, %r50;
	add.s64 	%rd2, %rd10, %rd25;
	ld.global.nc.u8 	%rs18, [%rd2];
	cvt.u16.u8 	%rs19, %rs18;
	cvt.rn.f32.u16 	%f65, %rs19;
	add.f32 	%f66, %f65, 0fC1800000;
	mul.f32 	%f67, %f66, 0f3F94FDF4;
	fma.rn.f32 	%f68, %f55, 0f3FE58106, %f67;
	fma.rn.f32 	%f69, %f42, 0fBE5A1CAC, %f67;
	fma.rn.f32 	%f70, %f55, 0fBF0872B0, %f69;
	fma.rn.f32 	%f71, %f42, 0f40072B02, %f67;
	div.rn.f32 	%f72, %f68, 0f437F0000;
	max.f32 	%f73, %f72, 0f00000000;
	min.f32 	%f7, %f73, 0f3F800000;
	div.rn.f32 	%f74, %f70, 0f437F0000;
	max.f32 	%f75, %f74, 0f00000000;
	min.f32 	%f8, %f75, 0f3F800000;
	div.rn.f32 	%f76, %f71, 0f437F0000;
	max.f32 	%f77, %f76, 0f00000000;
	min.f32 	%f9, %f77, 0f3F800000;
	setp.eq.s16 	%p4, %rs1, 0;
	mul.wide.s32 	%rd26, %r3, 4;
	add.s64 	%rd3, %rd1, %rd26;
	@%p4 bra 	$L__BB0_3;
	// begin inline asm
	{  cvt.rn.f16.f32 %rs20, %f7;}

	// end inline asm
	mul.wide.s32 	%rd27, %r3, 2;
	add.s64 	%rd28, %rd1, %rd27;
	st.global.u16 	[%rd28], %rs20;
	// begin inline asm
	{  cvt.rn.f16.f32 %rs21, %f8;}

	// end inline asm
	mul.wide.s32 	%rd29, %r5, 2;
	add.s64 	%rd30, %rd28, %rd29;
	st.global.u16 	[%rd30], %rs21;
	// begin inline asm
	{  cvt.rn.f16.f32 %rs22, %f9;}

	// end inline asm
	add.s64 	%rd31, %rd30, %rd29;
	st.global.u16 	[%rd31], %rs22;
	bra.uni 	$L__BB0_4;
$L__BB0_3:
	st.global.f32 	[%rd3], %f7;
	mul.wide.s32 	%rd32, %r5, 4;
	add.s64 	%rd33, %rd3, %rd32;
	st.global.f32 	[%rd33], %f8;
	add.s64 	%rd34, %rd33, %rd32;
	st.global.f32 	[%rd34], %f9;
$L__BB0_4:
	setp.eq.s16 	%p5, %rs1, 0;
	ld.global.nc.u8 	%rs23, [%rd2+1];
	cvt.u16.u8 	%rs24, %rs23;
	cvt.rn.f32.u16 	%f81, %rs24;
	add.f32 	%f82, %f81, 0fC1800000;
	mul.f32 	%f83, %f82, 0f3F94FDF4;
	fma.rn.f32 	%f84, %f4, 0f3FE58106, %f83;
	fma.rn.f32 	%f85, %f1, 0fBE5A1CAC, %f83;
	fma.rn.f32 	%f86, %f4, 0fBF0872B0, %f85;
	fma.rn.f32 	%f87, %f1, 0f40072B02, %f83;
	div.rn.f32 	%f88, %f84, 0f437F0000;
	max.f32 	%f89, %f88, 0f00000000;
	min.f32 	%f10, %f89, 0f3F800000;
	div.rn.f32 	%f90, %f86, 0f437F0000;
	max.f32 	%f91, %f90, 0f00000000;
	min.f32 	%f11, %f91, 0f3F800000;
	div.rn.f32 	%f92, %f87, 0f437F0000;
	max.f32 	%f93, %f92, 0f00000000;
	min.f32 	%f12, %f93, 0f3F800000;
	@%p5 bra 	$L__BB0_6;
	// begin inline asm
	{  cvt.rn.f16.f32 %rs25, %f10;}

	// end inline asm
	mul.wide.s32 	%rd35, %r3, 2;
	sub.s64 	%rd36, %rd3, %rd35;
	st.global.u16 	[%rd36+2], %rs25;
	// begin inline asm
	{  cvt.rn.f16.f32 %rs26, %f11;}

	// end inline asm
	mul.wide.s32 	%rd37, %r5, 2;
	add.s64 	%rd38, %rd36, %rd37;
	st.global.u16 	[%rd38+2], %rs26;
	// begin inline asm
	{  cvt.rn.f16.f32 %rs27, %f12;}

	// end inline asm
	shl.b32 	%r51, %r5, 1;
	mul.wide.s32 	%rd39, %r51, 2;
	add.s64 	%rd40, %rd36, %rd39;
	st.global.u16 	[%rd40+2], %rs27;
	bra.uni 	$L__BB0_7;
$L__BB0_6:
	st.global.f32 	[%rd3+4], %f10;
	mul.wide.s32 	%rd41, %r5, 4;
	add.s64 	%rd42, %rd3, %rd41;
	st.global.f32 	[%rd42+4], %f11;
	shl.b32 	%r52, %r5, 1;
	mul.wide.s32 	%rd43, %r52, 4;
	add.s64 	%rd44, %rd3, %rd43;
	st.global.f32 	[%rd44+4], %f12;
$L__BB0_7:
	setp.eq.s16 	%p6, %rs1, 0;
	add.s32 	%r4, %r3, %r8;
	cvt.s64.s32 	%rd45, %r9;
	add.s64 	%rd4, %rd2, %rd45;
	ld.global.nc.u8 	%rs28, [%rd4];
	cvt.u16.u8 	%rs29, %rs28;
	cvt.rn.f32.u16 	%f97, %rs29;
	add.f32 	%f98, %f97, 0fC1800000;
	mul.f32 	%f99, %f98, 0f3F94FDF4;
	fma.rn.f32 	%f100, %f5, 0f3FE58106, %f99;
	fma.rn.f32 	%f101, %f2, 0fBE5A1CAC, %f99;
	fma.rn.f32 	%f102, %f5, 0fBF0872B0, %f101;
	fma.rn.f32 	%f103, %f2, 0f40072B02, %f99;
	div.rn.f32 	%f104, %f100, 0f437F0000;
	max.f32 	%f105, %f104, 0f00000000;
	min.f32 	%f13, %f105, 0f3F800000;
	div.rn.f32 	%f106, %f102, 0f437F0000;
	max.f32 	%f107, %f106, 0f00000000;
	min.f32 	%f14, %f107, 0f3F800000;
	div.rn.f32 	%f108, %f103, 0f437F0000;
	max.f32 	%f109, %f108, 0f00000000;
	min.f32 	%f15, %f109, 0f3F800000;
	mul.wide.s32 	%rd46, %r4, 4;
	add.s64 	%rd5, %rd1, %rd46;
	@%p6 bra 	$L__BB0_9;
	// begin inline asm
	{  cvt.rn.f16.f32 %rs30, %f13;}

	// end inline asm
	mul.wide.s32 	%rd47, %r4, 2;
	add.s64 	%rd48, %rd1, %rd47;
	st.global.u16 	[%rd48], %rs30;
	// begin inline asm
	{  cvt.rn.f16.f32 %rs31, %f14;}

	// end inline asm
	mul.wide.s32 	%rd49, %r5, 2;
	add.s64 	%rd50, %rd48, %rd49;
	st.global.u16 	[%rd50], %rs31;
	// begin inline asm
	{  cvt.rn.f16.f32 %rs32, %f15;}

	// end inline asm
	add.s64 	%rd51, %rd50, %rd49;
	st.global.u16 	[%rd51], %rs32;
	bra.uni 	$L__BB0_10;
$L__BB0_9:
	st.global.f32 	[%rd5], %f13;
	mul.wide.s32 	%rd52, %r5, 4;
	add.s64 	%rd53, %rd5, %rd52;
	st.global.f32 	[%rd53], %f14;
	add.s64 	%rd54, %rd53, %rd52;
	st.global.f32 	[%rd54], %f15;
$L__BB0_10:
	setp.eq.s16 	%p7, %rs1, 0;
	ld.global.nc.u8 	%rs33, [%rd4+1];
	cvt.u16.u8 	%rs34, %rs33;
	cvt.rn.f32.u16 	%f113, %rs34;
	add.f32 	%f114, %f113, 0fC1800000;
	mul.f32 	%f115, %f114, 0f3F94FDF4;
	fma.rn.f32 	%f116, %f6, 0f3FE58106, %f115;
	fma.rn.f32 	%f117, %f3, 0fBE5A1CAC, %f115;
	fma.rn.f32 	%f118, %f6, 0fBF0872B0, %f117;
	fma.rn.f32 	%f119, %f3, 0f40072B02, %f115;
	div.rn.f32 	%f120, %f116, 0f437F0000;
	max.f32 	%f121, %f120, 0f00000000;
	min.f32 	%f16, %f121, 0f3F800000;
	div.rn.f32 	%f122, %f118, 0f437F0000;
	max.f32 	%f123, %f122, 0f00000000;
	min.f32 	%f17, %f123, 0f3F800000;
	div.rn.f32 	%f124, %f119, 0f437F0000;
	max.f32 	%f125, %f124, 0f00000000;
	min.f32 	%f18, %f125, 0f3F800000;
	@%p7 bra 	$L__BB0_12;
	// begin inline asm
	{  cvt.rn.f16.f32 %rs35, %f16;}

	// end inline asm
	mul.wide.s32 	%rd55, %r4, 2;
	sub.s64 	%rd56, %rd5, %rd55;
	st.global.u16 	[%rd56+2], %rs35;
	// begin inline asm
	{  cvt.rn.f16.f32 %rs36, %f17;}

	// end inline asm
	mul.wide.s32 	%rd57, %r5, 2;
	add.s64 	%rd58, %rd56, %rd57;
	st.global.u16 	[%rd58+2], %rs36;
	// begin inline asm
	{  cvt.rn.f16.f32 %rs37, %f18;}

	// end inline asm
	shl.b32 	%r53, %r5, 1;
	mul.wide.s32 	%rd59, %r53, 2;
	add.s64 	%rd60, %rd56, %rd59;
	st.global.u16 	[%rd60+2], %rs37;
	bra.uni 	$L__BB0_13;
$L__BB0_12:
	st.global.f32 	[%rd5+4], %f16;
	mul.wide.s32 	%rd61, %r5, 4;
	add.s64 	%rd62, %rd5, %rd61;
	st.global.f32 	[%rd62+4], %f17;
	shl.b32 	%r54, %r5, 1;
	mul.wide.s32 	%rd63, %r54, 4;
	add.s64 	%rd64, %rd5, %rd63;
	st.global.f32 	[%rd64+4], %f18;
$L__BB0_13:
	ret;

}
.entry _Z25yuv420_to_rgb24_unroll2x2PKhS0_S0_Phiiiii(
	.param .u64 .ptr .align 1 _Z25yuv420_to_rgb24_unroll2x2PKhS0_S0_Phiiiii_param_0,
	.param .u64 .ptr .align 1 _Z25yuv420_to_rgb24_unroll2x2PKhS0_S0_Phiiiii_param_1,
	.param .u64 .ptr .align 1 _Z25yuv420_to_rgb24_unroll2x2PKhS0_S0_Phiiiii_param_2,
	.param .u64 .ptr .align 1 _Z25yuv420_to_rgb24_unroll2x2PKhS0_S0_Phiiiii_param_3,
	.param .u32 _Z25yuv420_to_rgb24_unroll2x2PKhS0_S0_Phiiiii_param_4,
	.param .u32 _Z25yuv420_to_rgb24_unroll2x2PKhS0_S0_Phiiiii_param_5,
	.param .u32 _Z25yuv420_to_rgb24_unroll2x2PKhS0_S0_Phiiiii_param_6,
	.param .u32 _Z25yuv420_to_rgb24_unroll2x2PKhS0_S0_Phiiiii_param_7,
	.param .u32 _Z25yuv420_to_rgb24_unroll2x2PKhS0_S0_Phiiiii_param_8
)
{
	.reg .pred 	%p<4>;
	.reg .b16 	%rs<25>;
	.reg .b32 	%r<51>;
	.reg .b32 	%f<125>;
	.reg .b64 	%rd<30>;

	ld.param.u64 	%rd2, [_Z25yuv420_to_rgb24_unroll2x2PKhS0_S0_Phiiiii_param_1];
	ld.param.u64 	%rd3, [_Z25yuv420_to_rgb24_unroll2x2PKhS0_S0_Phiiiii_param_2];
	ld.param.u64 	%rd4, [_Z25yuv420_to_rgb24_unroll2x2PKhS0_S0_Phiiiii_param_3];
	ld.param.u32 	%r8, [_Z25yuv420_to_rgb24_unroll2x2PKhS0_S0_Phiiiii_param_4];
	ld.param.u32 	%r9, [_Z25yuv420_to_rgb24_unroll2x2PKhS0_S0_Phiiiii_param_5];
	ld.param.u32 	%r5, [_Z25yuv420_to_rgb24_unroll2x2PKhS0_S0_Phiiiii_param_6];
	ld.param.u32 	%r6, [_Z25yuv420_to_rgb24_unroll2x2PKhS0_S0_Phiiiii_param_7];
	ld.param.u32 	%r7, [_Z25yuv420_to_rgb24_unroll2x2PKhS0_S0_Phiiiii_param_8];
	mov.u32 	%r10, %ctaid.x;
	mov.u32 	%r11, %ntid.x;
	mov.u32 	%r12, %tid.x;
	mad.lo.s32 	%r1, %r10, %r11, %r12;
	mov.u32 	%r13, %ctaid.y;
	mov.u32 	%r14, %ntid.y;
	mov.u32 	%r15, %tid.y;
	mad.lo.s32 	%r16, %r13, %r14, %r15;
	shr.u32 	%r17, %r8, 31;
	add.s32 	%r18, %r8, %r17;
	shr.s32 	%r3, %r18, 1;
	shr.u32 	%r19, %r9, 31;
	add.s32 	%r20, %r9, %r19;
	shr.s32 	%r21, %r20, 1;
	setp.ge.s32 	%p1, %r1, %r3;
	setp.ge.s32 	%p2, %r16, %r21;
	or.pred  	%p3, %p1, %p2;
	@%p3 bra 	$L__BB1_2;
	ld.param.u64 	%rd29, [_Z25yuv420_to_rgb24_unroll2x2PKhS0_S0_Phiiiii_param_0];
	cvta.to.global.u64 	%rd5, %rd2;
	cvta.to.global.u64 	%rd6, %rd3;
	cvta.to.global.u64 	%rd7, %rd29;
	cvta.to.global.u64 	%rd8, %rd4;
	add.s32 	%r22, %r1, 1;
	add.s32 	%r23, %r3, -1;
	min.s32 	%r24, %r22, %r23;
	add.s32 	%r25, %r16, 1;
	add.s32 	%r26, %r21, -1;
	min.u32 	%r27, %r25, %r26;
	mul.lo.s32 	%r28, %r6, %r16;
	add.s32 	%r29, %r28, %r1;
	add.s32 	%r30, %r28, %r24;
	mul.lo.s32 	%r31, %r27, %r6;
	add.s32 	%r32, %r31, %r1;
	add.s32 	%r33, %r31, %r24;
	cvt.s64.s32 	%rd9, %r29;
	add.s64 	%rd10, %rd5, %rd9;
	ld.global.nc.u8 	%rs1, [%rd10];
	cvt.u16.u8 	%rs2, %rs1;
	cvt.rn.f32.u16 	%f1, %rs2;
	add.f32 	%f2, %f1, 0fC3000000;
	cvt.s64.s32 	%rd11, %r30;
	add.s64 	%rd12, %rd5, %rd11;
	ld.global.nc.u8 	%rs3, [%rd12];
	cvt.u16.u8 	%rs4, %rs3;
	cvt.rn.f32.u16 	%f3, %rs4;
	add.f32 	%f4, %f3, 0fC3000000;
	cvt.s64.s32 	%rd13, %r32;
	add.s64 	%rd14, %rd5, %rd13;
	ld.global.nc.u8 	%rs5, [%rd14];
	cvt.u16.u8 	%rs6, %rs5;
	cvt.rn.f32.u16 	%f5, %rs6;
	add.f32 	%f6, %f5, 0fC3000000;
	cvt.s64.s32 	%rd15, %r33;
	add.s64 	%rd16, %rd5, %rd15;
	ld.global.nc.u8 	%rs7, [%rd16];
	cvt.u16.u8 	%rs8, %rs7;
	cvt.rn.f32.u16 	%f7, %rs8;
	add.f32 	%f8, %f7, 0fC3000000;
	add.s64 	%rd17, %rd6, %rd9;
	ld.global.nc.u8 	%rs9, [%rd17];
	cvt.u16.u8 	%rs10, %rs9;
	cvt.rn.f32.u16 	%f9, %rs10;
	add.f32 	%f10, %f9, 0fC3000000;
	add.s64 	%rd18, %rd6, %rd11;
	ld.global.nc.u8 	%rs11, [%rd18];
	cvt.u16.u8 	%rs12, %rs11;
	cvt.rn.f32.u16 	%f11, %rs12;
	add.f32 	%f12, %f11, 0fC3000000;
	add.s64 	%rd19, %rd6, %rd13;
	ld.global.nc.u8 	%rs13, [%rd19];
	cvt.u16.u8 	%rs14, %rs13;
	cvt.rn.f32.u16 	%f13, %rs14;
	add.f32 	%f14, %f13, 0fC3000000;
	add.s64 	%rd20, %rd6, %rd15;
	ld.global.nc.u8 	%rs15, [%rd20];
	cvt.u16.u8 	%rs16, %rs15;
	cvt.rn.f32.u16 	%f15, %rs16;
	add.f32 	%f16, %f15, 0fC3000000;
	ld.const.f32 	%f17, [w00];
	ld.const.f32 	%f18, [w10];
	mul.f32 	%f19, %f4, %f18;
	fma.rn.f32 	%f20, %f2, %f17, %f19;
	ld.const.f32 	%f21, [w01];
	fma.rn.f32 	%f22, %f6, %f21, %f20;
	ld.const.f32 	%f23, [w11];
	fma.rn.f32 	%f24, %f8, %f23, %f22;
	mul.f32 	%f25, %f4, %f17;
	fma.rn.f32 	%f26, %f2, %f18, %f25;
	fma.rn.f32 	%f27, %f6, %f23, %f26;
	fma.rn.f32 	%f28, %f8, %f21, %f27;
	mul.f32 	%f29, %f4, %f23;
	fma.rn.f32 	%f30, %f2, %f21, %f29;
	fma.rn.f32 	%f31, %f6, %f17, %f30;
	fma.rn.f32 	%f32, %f8, %f18, %f31;
	mul.f32 	%f33, %f4, %f21;
	fma.rn.f32 	%f34, %f2, %f23, %f33;
	fma.rn.f32 	%f35, %f6, %f18, %f34;
	fma.rn.f32 	%f36, %f8, %f17, %f35;
	mul.f32 	%f37, %f12, %f18;
	fma.rn.f32 	%f38, %f10, %f17, %f37;
	fma.rn.f32 	%f39, %f14, %f21, %f38;
	fma.rn.f32 	%f40, %f16, %f23, %f39;
	mul.f32 	%f41, %f12, %f17;
	fma.rn.f32 	%f42, %f10, %f18, %f41;
	fma.rn.f32 	%f43, %f14, %f23, %f42;
	fma.rn.f32 	%f44, %f16, %f21, %f43;
	mul.f32 	%f45, %f12, %f23;
	fma.rn.f32 	%f46, %f10, %f21, %f45;
	fma.rn.f32 	%f47, %f14, %f17, %f46;
	fma.rn.f32 	%f48, %f16, %f18, %f47;
	mul.f32 	%f49, %f12, %f21;
	fma.rn.f32 	%f50, %f10, %f23, %f49;
	fma.rn.f32 	%f51, %f14, %f18, %f50;
	fma.rn.f32 	%f52, %f16, %f17, %f51;
	shl.b32 	%r34, %r1, 1;
	shl.b32 	%r35, %r16, 1;
	mad.lo.s32 	%r36, %r5, %r35, %r34;
	cvt.s64.s32 	%rd21, %r36;
	add.s64 	%rd22, %rd7, %rd21;
	ld.global.nc.u8 	%rs17, [%rd22];
	cvt.u16.u8 	%rs18, %rs17;
	cvt.rn.f32.u16 	%f53, %rs18;
	add.f32 	%f54, %f53, 0fC1800000;
	ld.global.nc.u8 	%rs19, [%rd22+1];
	cvt.u16.u8 	%rs20, %rs19;
	cvt.rn.f32.u16 	%f55, %rs20;
	add.f32 	%f56, %f55, 0fC1800000;
	cvt.s64.s32 	%rd23, %r5;
	add.s64 	%rd24, %rd22, %rd23;
	ld.global.nc.u8 	%rs21, [%rd24];
	cvt.u16.u8 	%rs22, %rs21;
	cvt.rn.f32.u16 	%f57, %rs22;
	add.f32 	%f58, %f57, 0fC1800000;
	ld.global.nc.u8 	%rs23, [%rd24+1];
	cvt.u16.u8 	%rs24, %rs23;
	cvt.rn.f32.u16 	%f59, %rs24;
	add.f32 	%f60, %f59, 0fC1800000;
	mul.f32 	%f61, %f54, 0f3F94FDF4;
	fma.rn.f32 	%f62, %f40, 0f3FE58106, %f61;
	mul.f32 	%f63, %f24, 0f3E5A1CAC;
	sub.f32 	%f64, %f61, %f63;
	mul.f32 	%f65, %f40, 0f3F0872B0;
	sub.f32 	%f66, %f64, %f65;
	fma.rn.f32 	%f67, %f24, 0f40072B02, %f61;
	add.f32 	%f68, %f62, 0f3F000000;
	max.f32 	%f69, %f68, 0f00000000;
	min.f32 	%f70, %f69, 0f437F0000;
	cvt.rzi.u32.f32 	%r37, %f70;
	add.f32 	%f71, %f66, 0f3F000000;
	max.f32 	%f72, %f71, 0f00000000;
	min.f32 	%f73, %f72, 0f437F0000;
	cvt.rzi.u32.f32 	%r38, %f73;
	add.f32 	%f74, %f67, 0f3F000000;
	max.f32 	%f75, %f74, 0f00000000;
	min.f32 	%f76, %f75, 0f437F0000;
	cvt.rzi.u32.f32 	%r39, %f76;
	mul.f32 	%f77, %f56, 0f3F94FDF4;
	fma.rn.f32 	%f78, %f44, 0f3FE58106, %f77;
	mul.f32 	%f79, %f28, 0f3E5A1CAC;
	sub.f32 	%f80, %f77, %f79;
	mul.f32 	%f81, %f44, 0f3F0872B0;
	sub.f32 	%f82, %f80, %f81;
	fma.rn.f32 	%f83, %f28, 0f40072B02, %f77;
	add.f32 	%f84, %f78, 0f3F000000;
	max.f32 	%f85, %f84, 0f00000000;
	min.f32 	%f86, %f85, 0f437F0000;
	cvt.rzi.u32.f32 	%r40, %f86;
	add.f32 	%f87, %f82, 0f3F000000;
	max.f32 	%f88, %f87, 0f00000000;
	min.f32 	%f89, %f88, 0f437F0000;
	cvt.rzi.u32.f32 	%r41, %f89;
	add.f32 	%f90, %f83, 0f3F000000;
	max.f32 	%f91, %f90, 0f00000000;
	min.f32 	%f92, %f91, 0f437F0000;
	cvt.rzi.u32.f32 	%r42, %f92;
	mul.f32 	%f93, %f58, 0f3F94FDF4;
	fma.rn.f32 	%f94, %f48, 0f3FE58106, %f93;
	mul.f32 	%f95, %f32, 0f3E5A1CAC;
	sub.f32 	%f96, %f93, %f95;
	mul.f32 	%f97, %f48, 0f3F0872B0;
	sub.f32 	%f98, %f96, %f97;
	fma.rn.f32 	%f99, %f32, 0f40072B02, %f93;
	add.f32 	%f100, %f94, 0f3F000000;
	max.f32 	%f101, %f100, 0f00000000;
	min.f32 	%f102, %f101, 0f437F0000;
	cvt.rzi.u32.f32 	%r43, %f102;
	add.f32 	%f103, %f98, 0f3F000000;
	max.f32 	%f104, %f103, 0f00000000;
	min.f32 	%f105, %f104, 0f437F0000;
	cvt.rzi.u32.f32 	%r44, %f105;
	add.f32 	%f106, %f99, 0f3F000000;
	max.f32 	%f107, %f106, 0f00000000;
	min.f32 	%f108, %f107, 0f437F0000;
	cvt.rzi.u32.f32 	%r45, %f108;
	mul.f32 	%f109, %f60, 0f3F94FDF4;
	fma.rn.f32 	%f110, %f52, 0f3FE58106, %f109;
	mul.f32 	%f111, %f36, 0f3E5A1CAC;
	sub.f32 	%f112, %f109, %f111;
	mul.f32 	%f113, %f52, 0f3F0872B0;
	sub.f32 	%f114, %f112, %f113;
	fma.rn.f32 	%f115, %f36, 0f40072B02, %f109;
	add.f32 	%f116, %f110, 0f3F000000;
	max.f32 	%f117, %f116, 0f00000000;
	min.f32 	%f118, %f117, 0f437F0000;
	cvt.rzi.u32.f32 	%r46, %f118;
	add.f32 	%f119, %f114, 0f3F000000;
	max.f32 	%f120, %f119, 0f00000000;
	min.f32 	%f121, %f120, 0f437F0000;
	cvt.rzi.u32.f32 	%r47, %f121;
	add.f32 	%f122, %f115, 0f3F000000;
	max.f32 	%f123, %f122, 0f00000000;
	min.f32 	%f124, %f123, 0f437F0000;
	cvt.rzi.u32.f32 	%r48, %f124;
	mul.lo.s32 	%r49, %r7, %r35;
	mad.lo.s32 	%r50, %r1, 6, %r49;
	cvt.s64.s32 	%rd25, %r50;
	add.s64 	%rd26, %rd8, %rd25;
	cvt.s64.s32 	%rd27, %r7;
	add.s64 	%rd28, %rd26, %rd27;
	st.global.u8 	[%rd26], %r37;
	st.global.u8 	[%rd26+1], %r38;
	st.global.u8 	[%rd26+2], %r39;
	st.global.u8 	[%rd26+3], %r40;
	st.global.u8 	[%rd26+4], %r41;
	st.global.u8 	[%rd26+5], %r42;
	st.global.u8 	[%rd28], %r43;
	st.global.u8 	[%rd28+1], %r44;
	st.global.u8 	[%rd28+2], %r45;
	st.global.u8 	[%rd28+3], %r46;
	st.global.u8 	[%rd28+4], %r47;
	st.global.u8 	[%rd28+5], %r48;
$L__BB1_2:
	ret;

}
.entry _Z22rgb24_to_yuv420_kernelPKhPhS1_S1_iiiii(
	.param .u64 .ptr .align 1 _Z22rgb24_to_yuv420_kernelPKhPhS1_S1_iiiii_param_0,
	.param .u64 .ptr .align 1 _Z22rgb24_to_yuv420_kernelPKhPhS1_S1_iiiii_param_1,
	.param .u64 .ptr .align 1 _Z22rgb24_to_yuv420_kernelPKhPhS1_S1_iiiii_param_2,
	.param .u64 .ptr .align 1 _Z22rgb24_to_yuv420_kernelPKhPhS1_S1_iiiii_param_3,
	.param .u32 _Z22rgb24_to_yuv420_kernelPKhPhS1_S1_iiiii_param_4,
	.param .u32 _Z22rgb24_to_yuv420_kernelPKhPhS1_S1_iiiii_param_5,
	.param .u32 _Z22rgb24_to_yuv420_kernelPKhPhS1_S1_iiiii_param_6,
	.param .u32 _Z22rgb24_to_yuv420_kernelPKhPhS1_S1_iiiii_param_7,
	.param .u32 _Z22rgb24_to_yuv420_kernelPKhPhS1_S1_iiiii_param_8
)
{
	.reg .pred 	%p<10>;
	.reg .b16 	%rs<25>;
	.reg .b32 	%r<45>;
	.reg .b32 	%f<81>;
	.reg .b64 	%rd<20>;

	ld.param.u64 	%rd6, [_Z22rgb24_to_yuv420_kernelPKhPhS1_S1_iiiii_param_0];
	ld.param.u64 	%rd3, [_Z22rgb24_to_yuv420_kernelPKhPhS1_S1_iiiii_param_1];
	ld.param.u64 	%rd4, [_Z22rgb24_to_yuv420_kernelPKhPhS1_S1_iiiii_param_2];
	ld.param.u64 	%rd5, [_Z22rgb24_to_yuv420_kernelPKhPhS1_S1_iiiii_param_3];
	ld.param.u32 	%r12, [_Z22rgb24_to_yuv420_kernelPKhPhS1_S1_iiiii_param_4];
	ld.param.u32 	%r17, [_Z22rgb24_to_yuv420_kernelPKhPhS1_S1_iiiii_param_5];
	ld.param.u32 	%r14, [_Z22rgb24_to_yuv420_kernelPKhPhS1_S1_iiiii_param_6];
	ld.param.u32 	%r15, [_Z22rgb24_to_yuv420_kernelPKhPhS1_S1_iiiii_param_7];
	ld.param.u32 	%r16, [_Z22rgb24_to_yuv420_kernelPKhPhS1_S1_iiiii_param_8];
	cvta.to.global.u64 	%rd1, %rd6;
	mov.u32 	%r18, %ctaid.x;
	mov.u32 	%r19, %ntid.x;
	mov.u32 	%r20, %tid.x;
	mad.lo.s32 	%r1, %r18, %r19, %r20;
	mov.u32 	%r21, %ctaid.y;
	mov.u32 	%r22, %ntid.y;
	mov.u32 	%r23, %tid.y;
	mad.lo.s32 	%r24, %r21, %r22, %r23;
	setp.ge.s32 	%p1, %r1, %r12;
	setp.ge.s32 	%p2, %r24, %r17;
	or.pred  	%p3, %p1, %p2;
	@%p3 bra 	$L__BB2_9;
	cvta.to.global.u64 	%rd7, %rd3;
	mul.lo.s32 	%r3, %r14, %r24;
	mul.lo.s32 	%r4, %r1, 3;
	add.s32 	%r25, %r3, %r4;
	cvt.s64.s32 	%rd8, %r25;
	add.s64 	%rd2, %rd1, %rd8;
	ld.global.nc.u8 	%rs1, [%rd2];
	cvt.u16.u8 	%rs2, %rs1;
	cvt.rn.f32.u16 	%f1, %rs2;
	ld.global.nc.u8 	%rs3, [%rd2+1];
	cvt.u16.u8 	%rs4, %rs3;
	cvt.rn.f32.u16 	%f2, %rs4;
	ld.global.nc.u8 	%rs5, [%rd2+2];
	cvt.u16.u8 	%rs6, %rs5;
	cvt.rn.f32.u16 	%f3, %rs6;
	mul.f32 	%f18, %f2, 0f3F1D2F1B;
	fma.rn.f32 	%f19, %f1, 0f3E3B645A, %f18;
	fma.rn.f32 	%f20, %f3, 0f3D7DF3B6, %f19;
	add.f32 	%f21, %f20, 0f41800000;
	mad.lo.s32 	%r26, %r15, %r24, %r1;
	add.f32 	%f22, %f21, 0f3F000000;
	max.f32 	%f23, %f22, 0f00000000;
	min.f32 	%f24, %f23, 0f437F0000;
	cvt.rzi.u32.f32 	%r27, %f24;
	cvt.s64.s32 	%rd9, %r26;
	add.s64 	%rd10, %rd7, %rd9;
	st.global.u8 	[%rd10], %r27;
	or.b32  	%r28, %r1, %r24;
	and.b32  	%r29, %r28, 1;
	setp.eq.b32 	%p4, %r29, 1;
	@%p4 bra 	$L__BB2_9;
	mul.f32 	%f25, %f2, 0fBEAD9168;
	fma.rn.f32 	%f26, %f1, 0fBDCED917, %f25;
	fma.rn.f32 	%f27, %f3, 0f3EE0C49C, %f26;
	add.f32 	%f28, %f27, 0f43000000;
	add.f32 	%f77, %f28, 0f00000000;
	mul.f32 	%f29, %f2, 0fBECC49BA;
	fma.rn.f32 	%f30, %f1, 0f3EE0C49C, %f29;
	fma.rn.f32 	%f31, %f3, 0fBD23D70A, %f30;
	add.f32 	%f32, %f31, 0f43000000;
	add.f32 	%f78, %f32, 0f00000000;
	add.s32 	%r5, %r1, 1;
	setp.ge.s32 	%p5, %r5, %r12;
	mov.b32 	%r43, 1;
	@%p5 bra 	$L__BB2_4;
	ld.global.nc.u8 	%rs7, [%rd2+3];
	cvt.u16.u8 	%rs8, %rs7;
	cvt.rn.f32.u16 	%f33, %rs8;
	ld.global.nc.u8 	%rs9, [%rd2+4];
	cvt.u16.u8 	%rs10, %rs9;
	cvt.rn.f32.u16 	%f34, %rs10;
	ld.global.nc.u8 	%rs11, [%rd2+5];
	cvt.u16.u8 	%rs12, %rs11;
	cvt.rn.f32.u16 	%f35, %rs12;
	mul.f32 	%f36, %f34, 0fBEAD9168;
	fma.rn.f32 	%f37, %f33, 0fBDCED917, %f36;
	fma.rn.f32 	%f38, %f35, 0f3EE0C49C, %f37;
	add.f32 	%f39, %f38, 0f43000000;
	add.f32 	%f77, %f77, %f39;
	mul.f32 	%f40, %f34, 0fBECC49BA;
	fma.rn.f32 	%f41, %f33, 0f3EE0C49C, %f40;
	fma.rn.f32 	%f42, %f35, 0fBD23D70A, %f41;
	add.f32 	%f43, %f42, 0f43000000;
	add.f32 	%f78, %f78, %f43;
	mov.b32 	%r43, 2;
$L__BB2_4:
	add.s32 	%r7, %r24, 1;
	setp.ge.u32 	%p6, %r7, %r17;
	@%p6 bra 	$L__BB2_6;
	cvt.s64.s32 	%rd11, %r14;
	add.s64 	%rd12, %rd2, %rd11;
	ld.global.nc.u8 	%rs13, [%rd12];
	cvt.u16.u8 	%rs14, %rs13;
	cvt.rn.f32.u16 	%f44, %rs14;
	ld.global.nc.u8 	%rs15, [%rd12+1];
	cvt.u16.u8 	%rs16, %rs15;
	cvt.rn.f32.u16 	%f45, %rs16;
	ld.global.nc.u8 	%rs17, [%rd12+2];
	cvt.u16.u8 	%rs18, %rs17;
	cvt.rn.f32.u16 	%f46, %rs18;
	mul.f32 	%f47, %f45, 0fBEAD9168;
	fma.rn.f32 	%f48, %f44, 0fBDCED917, %f47;
	fma.rn.f32 	%f49, %f46, 0f3EE0C49C, %f48;
	add.f32 	%f50, %f49, 0f43000000;
	add.f32 	%f77, %f77, %f50;
	mul.f32 	%f51, %f45, 0fBECC49BA;
	fma.rn.f32 	%f52, %f44, 0f3EE0C49C, %f51;
	fma.rn.f32 	%f53, %f46, 0fBD23D70A, %f52;
	add.f32 	%f54, %f53, 0f43000000;
	add.f32 	%f78, %f78, %f54;
	add.s32 	%r43, %r43, 1;
$L__BB2_6:
	setp.ge.u32 	%p7, %r7, %r17;
	setp.ge.s32 	%p8, %r5, %r12;
	or.pred  	%p9, %p8, %p7;
	@%p9 bra 	$L__BB2_8;
	add.s32 	%r32, %r3, %r14;
	add.s32 	%r33, %r4, %r32;
	add.s32 	%r34, %r33, 3;
	cvt.s64.s32 	%rd13, %r34;
	add.s64 	%rd14, %rd1, %rd13;
	ld.global.nc.u8 	%rs19, [%rd14];
	cvt.u16.u8 	%rs20, %rs19;
	cvt.rn.f32.u16 	%f55, %rs20;
	ld.global.nc.u8 	%rs21, [%rd14+1];
	cvt.u16.u8 	%rs22, %rs21;
	cvt.rn.f32.u16 	%f56, %rs22;
	ld.global.nc.u8 	%rs23, [%rd14+2];
	cvt.u16.u8 	%rs24, %rs23;
	cvt.rn.f32.u16 	%f57, %rs24;
	mul.f32 	%f58, %f56, 0fBEAD9168;
	fma.rn.f32 	%f59, %f55, 0fBDCED917, %f58;
	fma.rn.f32 	%f60, %f57, 0f3EE0C49C, %f59;
	add.f32 	%f61, %f60, 0f43000000;
	add.f32 	%f77, %f77, %f61;
	mul.f32 	%f62, %f56, 0fBECC49BA;
	fma.rn.f32 	%f63, %f55, 0f3EE0C49C, %f62;
	fma.rn.f32 	%f64, %f57, 0fBD23D70A, %f63;
	add.f32 	%f65, %f64, 0f43000000;
	add.f32 	%f78, %f78, %f65;
	add.s32 	%r43, %r43, 1;
$L__BB2_8:
	shr.u32 	%r35, %r24, 1;
	shr.u32 	%r36, %r1, 31;
	add.s32 	%r37, %r1, %r36;
	shr.s32 	%r38, %r37, 1;
	mad.lo.s32 	%r39, %r16, %r35, %r38;
	cvt.rn.f32.u32 	%f66, %r43;
	div.rn.f32 	%f67, %f77, %f66;
	add.f32 	%f68, %f67, 0f3F000000;
	max.f32 	%f69, %f68, 0f00000000;
	min.f32 	%f70, %f69, 0f437F0000;
	cvt.rzi.u32.f32 	%r40, %f70;
	cvt.s64.s32 	%rd15, %r39;
	cvta.to.global.u64 	%rd16, %rd4;
	add.s64 	%rd17, %rd16, %rd15;
	st.global.u8 	[%rd17], %r40;
	div.rn.f32 	%f71, %f78, %f66;
	add.f32 	%f72, %f71, 0f3F000000;
	max.f32 	%f73, %f72, 0f00000000;
	min.f32 	%f74, %f73, 0f437F0000;
	cvt.rzi.u32.f32 	%r41, %f74;
	cvta.to.global.u64 	%rd18, %rd5;
	add.s64 	%rd19, %rd18, %rd15;
	st.global.u8 	[%rd19], %r41;
$L__BB2_9:
	ret;

}
.entry _Z20half_to_float_kernelPK6__halfPfi(
	.param .u64 .ptr .align 1 _Z20half_to_float_kernelPK6__halfPfi_param_0,
	.param .u64 .ptr .align 1 _Z20half_to_float_kernelPK6__halfPfi_param_1,
	.param .u32 _Z20half_to_float_kernelPK6__halfPfi_param_2
)
{
	.reg .pred 	%p<2>;
	.reg .b16 	%rs<2>;
	.reg .b32 	%r<6>;
	.reg .b32 	%f<2>;
	.reg .b64 	%rd<9>;

	ld.param.u64 	%rd1, [_Z20half_to_float_kernelPK6__halfPfi_param_0];
	ld.param.u64 	%rd2, [_Z20half_to_float_kernelPK6__halfPfi_param_1];
	ld.param.u32 	%r2, [_Z20half_to_float_kernelPK6__halfPfi_param_2];
	mov.u32 	%r3, %ctaid.x;
	mov.u32 	%r4, %ntid.x;
	mov.u32 	%r5, %tid.x;
	mad.lo.s32 	%r1, %r3, %r4, %r5;
	setp.ge.s32 	%p1, %r1, %r2;
	@%p1 bra 	$L__BB3_2;
	cvta.to.global.u64 	%rd3, %rd1;
	cvta.to.global.u64 	%rd4, %rd2;
	mul.wide.s32 	%rd5, %r1, 2;
	add.s64 	%rd6, %rd3, %rd5;
	ld.global.u16 	%rs1, [%rd6];
	// begin inline asm
	{  cvt.f32.f16 %f1, %rs1;}

	// end inline asm
	mul.wide.s32 	%rd7, %r1, 4;
	add.s64 	%rd8, %rd4, %rd7;
	st.global.f32 	[%rd8], %f1;
$L__BB3_2:
	ret;

}
.entry _Z27fp16_planar_to_RGB24_kernelPK6__halfPhiii(
	.param .u64 .ptr .align 1 _Z27fp16_planar_to_RGB24_kernelPK6__halfPhiii_param_0,
	.param .u64 .ptr .align 1 _Z27fp16_planar_to_RGB24_kernelPK6__halfPhiii_param_1,
	.param .u32 _Z27fp16_planar_to_RGB24_kernelPK6__halfPhiii_param_2,
	.param .u32 _Z27fp16_planar_to_RGB24_kernelPK6__halfPhiii_param_3,
	.param .u32 _Z27fp16_planar_to_RGB24_kernelPK6__halfPhiii_param_4
)
{
	.reg .pred 	%p<4>;
	.reg .b16 	%rs<4>;
	.reg .b32 	%r<21>;
	.reg .b32 	%f<7>;
	.reg .b64 	%rd<12>;

	ld.param.u64 	%rd1, [_Z27fp16_planar_to_RGB24_kernelPK6__halfPhiii_param_0];
	ld.param.u64 	%rd2, [_Z27fp16_planar_to_RGB24_kernelPK6__halfPhiii_param_1];
	ld.param.u32 	%r3, [_Z27fp16_planar_to_RGB24_kernelPK6__halfPhiii_param_2];
	ld.param.u32 	%r4, [_Z27fp16_planar_to_RGB24_kernelPK6__halfPhiii_param_3];
	ld.param.u32 	%r6, [_Z27fp16_planar_to_RGB24_kernelPK6__halfPhiii_param_4];
	mov.u32 	%r7, %ctaid.x;
	mov.u32 	%r8, %ntid.x;
	mov.u32 	%r9, %tid.x;
	mad.lo.s32 	%r1, %r7, %r8, %r9;
	mov.u32 	%r10, %ctaid.y;
	mov.u32 	%r11, %ntid.y;
	mov.u32 	%r12, %tid.y;
	mad.lo.s32 	%r13, %r10, %r11, %r12;
	setp.ge.s32 	%p1, %r1, %r4;
	setp.ge.s32 	%p2, %r13, %r6;
	or.pred  	%p3, %p1, %p2;
	@%p3 bra 	$L__BB4_2;
	cvta.to.global.u64 	%rd3, %rd1;
	cvta.to.global.u64 	%rd4, %rd2;
	mad.lo.s32 	%r14, %r4, %r13, %r1;
	mul.wide.s32 	%rd5, %r14, 2;
	add.s64 	%rd6, %rd3, %rd5;
	ld.global.u16 	%rs1, [%rd6];
	// begin inline asm
	{  cvt.f32.f16 %f1, %rs1;}

	// end inline asm
	mul.lo.s32 	%r15, %r6, %r4;
	mul.wide.s32 	%rd7, %r15, 2;
	add.s64 	%rd8, %rd6, %rd7;
	ld.global.u16 	%rs2, [%rd8];
	// begin inline asm
	{  cvt.f32.f16 %f2, %rs2;}

	// end inline asm
	add.s64 	%rd9, %rd8, %rd7;
	ld.global.u16 	%rs3, [%rd9];
	// begin inline asm
	{  cvt.f32.f16 %f3, %rs3;}

	// end inline asm
	mul.f32 	%f4, %f1, 0f437F0000;
	cvt.rzi.u32.f32 	%r16, %f4;
	mul.lo.s32 	%r17, %r3, %r13;
	mad.lo.s32 	%r18, %r1, 3, %r17;
	cvt.s64.s32 	%rd10, %r18;
	add.s64 	%rd11, %rd4, %rd10;
	st.global.u8 	[%rd11], %r16;
	mul.f32 	%f5, %f2, 0f437F0000;
	cvt.rzi.u32.f32 	%r19, %f5;
	st.global.u8 	[%rd11+1], %r19;
	mul.f32 	%f6, %f3, 0f437F0000;
	cvt.rzi.u32.f32 	%r20, %f6;
	st.global.u8 	[%rd11+2], %r20;
$L__BB4_2:
	ret;

}
.entry _Z27fp32_planar_to_RGB24_kernelPKfPhiii(
	.param .u64 .ptr .align 1 _Z27fp32_planar_to_RGB24_kernelPKfPhiii_param_0,
	.param .u64 .ptr .align 1 _Z27fp32_planar_to_RGB24_kernelPKfPhiii_param_1,
	.param .u32 _Z27fp32_planar_to_RGB24_kernelPKfPhiii_param_2,
	.param .u32 _Z27fp32_planar_to_RGB24_kernelPKfPhiii_param_3,
	.param .u32 _Z27fp32_planar_to_RGB24_kernelPKfPhiii_param_4
)
{
	.reg .pred 	%p<4>;
	.reg .b32 	%r<21>;
	.reg .b32 	%f<7>;
	.reg .b64 	%rd<12>;

	ld.param.u64 	%rd1, [_Z27fp32_planar_to_RGB24_kernelPKfPhiii_param_0];
	ld.param.u64 	%rd2, [_Z27fp32_planar_to_RGB24_kernelPKfPhiii_param_1];
	ld.param.u32 	%r3, [_Z27fp32_planar_to_RGB24_kernelPKfPhiii_param_2];
	ld.param.u32 	%r4, [_Z27fp32_planar_to_RGB24_kernelPKfPhiii_param_3];
	ld.param.u32 	%r6, [_Z27fp32_planar_to_RGB24_kernelPKfPhiii_param_4];
	mov.u32 	%r7, %ctaid.x;
	mov.u32 	%r8, %ntid.x;
	mov.u32 	%r9, %tid.x;
	mad.lo.s32 	%r1, %r7, %r8, %r9;
	mov.u32 	%r10, %ctaid.y;
	mov.u32 	%r11, %ntid.y;
	mov.u32 	%r12, %tid.y;
	mad.lo.s32 	%r13, %r10, %r11, %r12;
	setp.ge.s32 	%p1, %r1, %r4;
	setp.ge.s32 	%p2, %r13, %r6;
	or.pred  	%p3, %p1, %p2;
	@%p3 bra 	$L__BB5_2;
	cvta.to.global.u64 	%rd3, %rd1;
	cvta.to.global.u64 	%rd4, %rd2;
	mad.lo.s32 	%r14, %r4, %r13, %r1;
	mul.wide.s32 	%rd5, %r14, 4;
	add.s64 	%rd6, %rd3, %rd5;
	ld.global.f32 	%f1, [%rd6];
	mul.lo.s32 	%r15, %r6, %r4;
	mul.wide.s32 	%rd7, %r15, 4;
	add.s64 	%rd8, %rd6, %rd7;
	ld.global.f32 	%f2, [%rd8];
	add.s64 	%rd9, %rd8, %rd7;
	ld.global.f32 	%f3, [%rd9];
	mul.f32 	%f4, %f1, 0f437F0000;
	cvt.rzi.u32.f32 	%r16, %f4;
	mul.lo.s32 	%r17, %r3, %r13;
	mad.lo.s32 	%r18, %r1, 3, %r17;
	cvt.s64.s32 	%rd10, %r18;
	add.s64 	%rd11, %rd4, %rd10;
	st.global.u8 	[%rd11], %r16;
	mul.f32 	%f5, %f2, 0f437F0000;
	cvt.rzi.u32.f32 	%r19, %f5;
	st.global.u8 	[%rd11+1], %r19;
	mul.f32 	%f6, %f3, 0f437F0000;
	cvt.rzi.u32.f32 	%r20, %f6;
	st.global.u8 	[%rd11+2], %r20;
$L__BB5_2:
	ret;

}
.entry _Z20interleave_uv_kernelPKhS0_iPhiii(
	.param .u64 .ptr .align 1 _Z20interleave_uv_kernelPKhS0_iPhiii_param_0,
	.param .u64 .ptr .align 1 _Z20interleave_uv_kernelPKhS0_iPhiii_param_1,
	.param .u32 _Z20interleave_uv_kernelPKhS0_iPhiii_param_2,
	.param .u64 .ptr .align 1 _Z20interleave_uv_kernelPKhS0_iPhiii_param_3,
	.param .u32 _Z20interleave_uv_kernelPKhS0_iPhiii_param_4,
	.param .u32 _Z20interleave_uv_kernelPKhS0_iPhiii_param_5,
	.param .u32 _Z20interleave_uv_kernelPKhS0_iPhiii_param_6
)
{
	.reg .pred 	%p<4>;
	.reg .b16 	%rs<5>;
	.reg .b32 	%r<18>;
	.reg .b64 	%rd<12>;

	ld.param.u64 	%rd1, [_Z20interleave_uv_kernelPKhS0_iPhiii_param_0];
	ld.param.u64 	%rd2, [_Z20interleave_uv_kernelPKhS0_iPhiii_param_1];
	ld.param.u32 	%r3, [_Z20interleave_uv_kernelPKhS0_iPhiii_param_2];
	ld.param.u64 	%rd3, [_Z20interleave_uv_kernelPKhS0_iPhiii_param_3];
	ld.param.u32 	%r4, [_Z20interleave_uv_kernelPKhS0_iPhiii_param_4];
	ld.param.u32 	%r5, [_Z20interleave_uv_kernelPKhS0_iPhiii_param_5];
	ld.param.u32 	%r6, [_Z20interleave_uv_kernelPKhS0_iPhiii_param_6];
	mov.u32 	%r8, %ctaid.x;
	mov.u32 	%r9, %ntid.x;
	mov.u32 	%r10, %tid.x;
	mad.lo.s32 	%r1, %r8, %r9, %r10;
	mov.u32 	%r11, %ctaid.y;
	mov.u32 	%r12, %ntid.y;
	mov.u32 	%r13, %tid.y;
	mad.lo.s32 	%r14, %r11, %r12, %r13;
	setp.ge.s32 	%p1, %r1, %r5;
	setp.ge.s32 	%p2, %r14, %r6;
	or.pred  	%p3, %p1, %p2;
	@%p3 bra 	$L__BB6_2;
	cvta.to.global.u64 	%rd4, %rd1;
	cvta.to.global.u64 	%rd5, %rd2;
	cvta.to.global.u64 	%rd6, %rd3;
	mad.lo.s32 	%r15, %r3, %r14, %r1;
	cvt.s64.s32 	%rd7, %r15;
	add.s64 	%rd8, %rd4, %rd7;
	ld.global.nc.u8 	%rs1, [%rd8];
	cvt.u16.u8 	%rs2, %rs1;
	add.s64 	%rd9, %rd5, %rd7;
	ld.global.nc.u8 	%rs3, [%rd9];
	cvt.u16.u8 	%rs4, %rs3;
	shl.b32 	%r16, %r1, 1;
	mad.lo.s32 	%r17, %r4, %r14, %r16;
	cvt.s64.s32 	%rd10, %r17;
	add.s64 	%rd11, %rd6, %rd10;
	st.global.u8 	[%rd11], %rs2;
	st.global.u8 	[%rd11+1], %rs4;
$L__BB6_2:
	ret;

}
.entry _Z46rgb24_to_planar_fp32_kernel_stride_single_destPKhPfiiiii(
	.param .u64 .ptr .align 1 _Z46rgb24_to_planar_fp32_kernel_stride_single_destPKhPfiiiii_param_0,
	.param .u64 .ptr .align 1 _Z46rgb24_to_planar_fp32_kernel_stride_single_destPKhPfiiiii_param_1,
	.param .u32 _Z46rgb24_to_planar_fp32_kernel_stride_single_destPKhPfiiiii_param_2,
	.param .u32 _Z46rgb24_to_planar_fp32_kernel_stride_single_destPKhPfiiiii_param_3,
	.param .u32 _Z46rgb24_to_planar_fp32_kernel_stride_single_destPKhPfiiiii_param_4,
	.param .u32 _Z46rgb24_to_planar_fp32_kernel_stride_single_destPKhPfiiiii_param_5,
	.param .u32 _Z46rgb24_to_planar_fp32_kernel_stride_single_destPKhPfiiiii_param_6
)
{
	.reg .pred 	%p<4>;
	.reg .b16 	%rs<7>;
	.reg .b32 	%r<24>;
	.reg .b32 	%f<7>;
	.reg .b64 	%rd<12>;

	ld.param.u64 	%rd1, [_Z46rgb24_to_planar_fp32_kernel_stride_single_destPKhPfiiiii_param_0];
	ld.param.u64 	%rd2, [_Z46rgb24_to_planar_fp32_kernel_stride_single_destPKhPfiiiii_param_1];
	ld.param.u32 	%r3, [_Z46rgb24_to_planar_fp32_kernel_stride_single_destPKhPfiiiii_param_2];
	ld.param.u32 	%r4, [_Z46rgb24_to_planar_fp32_kernel_stride_single_destPKhPfiiiii_param_3];
	ld.param.u32 	%r5, [_Z46rgb24_to_planar_fp32_kernel_stride_single_destPKhPfiiiii_param_4];
	ld.param.u32 	%r8, [_Z46rgb24_to_planar_fp32_kernel_stride_single_destPKhPfiiiii_param_5];
	ld.param.u32 	%r7, [_Z46rgb24_to_planar_fp32_kernel_stride_single_destPKhPfiiiii_param_6];
	mov.u32 	%r9, %ctaid.x;
	mov.u32 	%r10, %ntid.x;
	mov.u32 	%r11, %tid.x;
	mad.lo.s32 	%r1, %r9, %r10, %r11;
	mov.u32 	%r12, %ctaid.y;
	mov.u32 	%r13, %ntid.y;
	mov.u32 	%r14, %tid.y;
	mad.lo.s32 	%r15, %r12, %r13, %r14;
	setp.ge.s32 	%p1, %r1, %r5;
	setp.ge.s32 	%p2, %r15, %r8;
	or.pred  	%p3, %p1, %p2;
	@%p3 bra 	$L__BB7_2;
	cvta.to.global.u64 	%rd3, %rd1;
	cvta.to.global.u64 	%rd4, %rd2;
	add.s32 	%r16, %r3, -1;
	min.s32 	%r17, %r1, %r16;
	add.s32 	%r18, %r4, -1;
	min.s32 	%r19, %r15, %r18;
	mad.lo.s32 	%r20, %r5, %r15, %r1;
	mul.lo.s32 	%r21, %r7, %r19;
	mad.lo.s32 	%r22, %r17, 3, %r21;
	cvt.s64.s32 	%rd5, %r22;
	add.s64 	%rd6, %rd3, %rd5;
	ld.global.nc.u8 	%rs1, [%rd6];
	cvt.u16.u8 	%rs2, %rs1;
	cvt.rn.f32.u16 	%f1, %rs2;
	div.rn.f32 	%f2, %f1, 0f437F0000;
	ld.global.nc.u8 	%rs3, [%rd6+1];
	cvt.u16.u8 	%rs4, %rs3;
	cvt.rn.f32.u16 	%f3, %rs4;
	div.rn.f32 	%f4, %f3, 0f437F0000;
	ld.global.nc.u8 	%rs5, [%rd6+2];
	cvt.u16.u8 	%rs6, %rs5;
	cvt.rn.f32.u16 	%f5, %rs6;
	div.rn.f32 	%f6, %f5, 0f437F0000;
	mul.lo.s32 	%r23, %r8, %r5;
	mul.wide.s32 	%rd7, %r20, 4;
	add.s64 	%rd8, %rd4, %rd7;
	st.global.f32 	[%rd8], %f2;
	mul.wide.s32 	%rd9, %r23, 4;
	add.s64 	%rd10, %rd8, %rd9;
	st.global.f32 	[%rd10], %f4;
	add.s64 	%rd11, %rd10, %rd9;
	st.global.f32 	[%rd11], %f6;
$L__BB7_2:
	ret;

}
.entry _Z46rgb24_to_planar_fp16_kernel_stride_single_destPKhP6__halfiiiii(
	.param .u64 .ptr .align 1 _Z46rgb24_to_planar_fp16_kernel_stride_single_destPKhP6__halfiiiii_param_0,
	.param .u64 .ptr .align 1 _Z46rgb24_to_planar_fp16_kernel_stride_single_destPKhP6__halfiiiii_param_1,
	.param .u32 _Z46rgb24_to_planar_fp16_kernel_stride_single_destPKhP6__halfiiiii_param_2,
	.param .u32 _Z46rgb24_to_planar_fp16_kernel_stride_single_destPKhP6__halfiiiii_param_3,
	.param .u32 _Z46rgb24_to_planar_fp16_kernel_stride_single_destPKhP6__halfiiiii_param_4,
	.param .u32 _Z46rgb24_to_planar_fp16_kernel_stride_single_destPKhP6__halfiiiii_param_5,
	.param .u32 _Z46rgb24_to_planar_fp16_kernel_stride_single_destPKhP6__halfiiiii_param_6
)
{
	.reg .pred 	%p<4>;
	.reg .b16 	%rs<10>;
	.reg .b32 	%r<24>;
	.reg .b32 	%f<7>;
	.reg .b64 	%rd<12>;

	ld.param.u64 	%rd1, [_Z46rgb24_to_planar_fp16_kernel_stride_single_destPKhP6__halfiiiii_param_0];
	ld.param.u64 	%rd2, [_Z46rgb24_to_planar_fp16_kernel_stride_single_destPKhP6__halfiiiii_param_1];
	ld.param.u32 	%r3, [_Z46rgb24_to_planar_fp16_kernel_stride_single_destPKhP6__halfiiiii_param_2];
	ld.param.u32 	%r4, [_Z46rgb24_to_planar_fp16_kernel_stride_single_destPKhP6__halfiiiii_param_3];
	ld.param.u32 	%r5, [_Z46rgb24_to_planar_fp16_kernel_stride_single_destPKhP6__halfiiiii_param_4];
	ld.param.u32 	%r8, [_Z46rgb24_to_planar_fp16_kernel_stride_single_destPKhP6__halfiiiii_param_5];
	ld.param.u32 	%r7, [_Z46rgb24_to_planar_fp16_kernel_stride_single_destPKhP6__halfiiiii_param_6];
	mov.u32 	%r9, %ctaid.x;
	mov.u32 	%r10, %ntid.x;
	mov.u32 	%r11, %tid.x;
	mad.lo.s32 	%r1, %r9, %r10, %r11;
	mov.u32 	%r12, %ctaid.y;
	mov.u32 	%r13, %ntid.y;
	mov.u32 	%r14, %tid.y;
	mad.lo.s32 	%r15, %r12, %r13, %r14;
	setp.ge.s32 	%p1, %r1, %r5;
	setp.ge.s32 	%p2, %r15, %r8;
	or.pred  	%p3, %p1, %p2;
	@%p3 bra 	$L__BB8_2;
	cvta.to.global.u64 	%rd3, %rd1;
	cvta.to.global.u64 	%rd4, %rd2;
	mad.lo.s32 	%r16, %r5, %r15, %r1;
	add.s32 	%r17, %r3, -1;
	min.s32 	%r18, %r1, %r17;
	add.s32 	%r19, %r4, -1;
	min.s32 	%r20, %r15, %r19;
	mul.lo.s32 	%r21, %r7, %r20;
	mad.lo.s32 	%r22, %r18, 3, %r21;
	cvt.s64.s32 	%rd5, %r22;
	add.s64 	%rd6, %rd3, %rd5;
	ld.global.nc.u8 	%rs4, [%rd6];
	cvt.u16.u8 	%rs5, %rs4;
	cvt.rn.f32.u16 	%f4, %rs5;
	div.rn.f32 	%f1, %f4, 0f437F0000;
	ld.global.nc.u8 	%rs6, [%rd6+1];
	cvt.u16.u8 	%rs7, %rs6;
	cvt.rn.f32.u16 	%f5, %rs7;
	div.rn.f32 	%f2, %f5, 0f437F0000;
	ld.global.nc.u8 	%rs8, [%rd6+2];
	cvt.u16.u8 	%rs9, %rs8;
	cvt.rn.f32.u16 	%f6, %rs9;
	div.rn.f32 	%f3, %f6, 0f437F0000;
	mul.lo.s32 	%r23, %r8, %r5;
	// begin inline asm
	{  cvt.rn.f16.f32 %rs1, %f1;}

	// end inline asm
	mul.wide.s32 	%rd7, %r16, 2;
	add.s64 	%rd8, %rd4, %rd7;
	st.global.u16 	[%rd8], %rs1;
	// begin inline asm
	{  cvt.rn.f16.f32 %rs2, %f2;}

	// end inline asm
	mul.wide.s32 	%rd9, %r23, 2;
	add.s64 	%rd10, %rd8, %rd9;
	st.global.u16 	[%rd10], %rs2;
	// begin inline asm
	{  cvt.rn.f16.f32 %rs3, %f3;}

	// end inline asm
	add.s64 	%rd11, %rd10, %rd9;
	st.global.u16 	[%rd11], %rs3;
$L__BB8_2:
	ret;

}


// ===== COMPILED SASS (sm_100) =====

	.target	sm_100

	.elftype	@"ET_EXEC"


//--------------------- .note.nv.tkinfo           --------------------------
	.section	.note.nv.tkinfo,"",@"SHT_NOTE"
	.sectionflags	@"SHF_NOTE_NV_TKINFO"
	.tkinfo
        /*0018*/ 	.word	0x00000002
        /*0030*/ 	.string	""
        /*0030*/ 	.string	"ptxas"
        /*0030*/ 	.string	"Cuda compilation tools, release 13.0, V13.0.88"
        /*0030*/ 	.string	"Build cuda_13.0.r13.0/compiler.36424714_0"
        /*0030*/ 	.string	"-arch sm_100 -m 64 "



//--------------------- .note.nv.cuinfo           --------------------------
	.section	.note.nv.cuinfo,"",@"SHT_NOTE"
	.sectionflags	@"SHF_NOTE_NV_CUINFO"
        /*0018*/ 	.short	0x0002
        /*001a*/ 	.short	0x0064
        /*001c*/ 	.short	0x0082
	.zero		2


//--------------------- .nv.info                  --------------------------
	.section	.nv.info,"",@"SHT_CUDA_INFO"
	.align	4


	//----- nvinfo : EIATTR_REGCOUNT
	.align		4
        /*0000*/ 	.byte	0x04, 0x2f
        /*0002*/ 	.short	(.L_5 - .L_4)
	.align		4
.L_4:
        /*0004*/ 	.word	index@(_Z30yuv420_to_planar_rgb_unroll2x2PKhS0_S0_Pviiiiiiib)
        /*0008*/ 	.word	0x0000001e


	//----- nvinfo : EIATTR_FRAME_SIZE
	.align		4
.L_5:
        /*000c*/ 	.byte	0x04, 0x11
        /*000e*/ 	.short	(.L_7 - .L_6)
	.align		4
.L_6:
        /*0010*/ 	.word	index@($__internal_3_$__cuda_sm3x_div_rn_noftz_f32_slowpath)
        /*0014*/ 	.word	0x00000000


	//----- nvinfo : EIATTR_FRAME_SIZE
	.align		4
.L_7:
        /*0018*/ 	.byte	0x04, 0x11
        /*001a*/ 	.short	(.L_9 - .L_8)
	.align		4
.L_8:
        /*001c*/ 	.word	index@(_Z30yuv420_to_planar_rgb_unroll2x2PKhS0_S0_Pviiiiiiib)
        /*0020*/ 	.word	0x00000000


	//----- nvinfo : EIATTR_REGCOUNT
	.align		4
.L_9:
        /*0024*/ 	.byte	0x04, 0x2f
        /*0026*/ 	.short	(.L_11 - .L_10)
	.align		4
.L_10:
        /*0028*/ 	.word	index@(_Z25yuv420_to_rgb24_unroll2x2PKhS0_S0_Phiiiii)
        /*002c*/ 	.word	0x0000001d


	//----- nvinfo : EIATTR_FRAME_SIZE
	.align		4
.L_11:
        /*0030*/ 	.byte	0x04, 0x11
        /*0032*/ 	.short	(.L_13 - .L_12)
	.align		4
.L_12:
        /*0034*/ 	.word	index@(_Z25yuv420_to_rgb24_unroll2x2PKhS0_S0_Phiiiii)
        /*0038*/ 	.word	0x00000000


	//----- nvinfo : EIATTR_REGCOUNT
	.align		4
.L_13:
        /*003c*/ 	.byte	0x04, 0x2f
        /*003e*/ 	.short	(.L_15 - .L_14)
	.align		4
.L_14:
        /*0040*/ 	.word	index@(_Z22rgb24_to_yuv420_kernelPKhPhS1_S1_iiiii)
        /*0044*/ 	.word	0x00000017


	//----- nvinfo : EIATTR_FRAME_SIZE
	.align		4
.L_15:
        /*0048*/ 	.byte	0x04, 0x11
        /*004a*/ 	.short	(.L_17 - .L_16)
	.align		4
.L_16:
        /*004c*/ 	.word	index@($__internal_2_$__cuda_sm3x_div_rn_noftz_f32_slowpath)
        /*0050*/ 	.word	0x00000000


	//----- nvinfo : EIATTR_FRAME_SIZE
	.align		4
.L_17:
        /*0054*/ 	.byte	0x04, 0x11
        /*0056*/ 	.short	(.L_19 - .L_18)
	.align		4
.L_18:
        /*0058*/ 	.word	index@(_Z22rgb24_to_yuv420_kernelPKhPhS1_S1_iiiii)
        /*005c*/ 	.word	0x00000000


	//----- nvinfo : EIATTR_REGCOUNT
	.align		4
.L_19:
        /*0060*/ 	.byte	0x04, 0x2f
        /*0062*/ 	.short	(.L_21 - .L_20)
	.align		4
.L_20:
        /*0064*/ 	.word	index@(_Z20half_to_float_kernelPK6__halfPfi)
        /*0068*/ 	.word	0x0000000a


	//----- nvinfo : EIATTR_FRAME_SIZE
	.align		4
.L_21:
        /*006c*/ 	.byte	0x04, 0x11
        /*006e*/ 	.short	(.L_23 - .L_22)
	.align		4
.L_22:
        /*0070*/ 	.word	index@(_Z20half_to_float_kernelPK6__halfPfi)
        /*0074*/ 	.word	0x00000000


	//----- nvinfo : EIATTR_REGCOUNT
	.align		4
.L_23:
        /*0078*/ 	.byte	0x04, 0x2f
        /*007a*/ 	.short	(.L_25 - .L_24)
	.align		4
.L_24:
        /*007c*/ 	.word	index@(_Z27fp16_planar_to_RGB24_kernelPK6__halfPhiii)
        /*0080*/ 	.word	0x0000000e


	//----- nvinfo : EIATTR_FRAME_SIZE
	.align		4
.L_25:
        /*0084*/ 	.byte	0x04, 0x11
        /*0086*/ 	.short	(.L_27 - .L_26)
	.align		4
.L_26:
        /*0088*/ 	.word	index@(_Z27fp16_planar_to_RGB24_kernelPK6__halfPhiii)
        /*008c*/ 	.word	0x00000000


	//----- nvinfo : EIATTR_REGCOUNT
	.align		4
.L_27:
        /*0090*/ 	.byte	0x04, 0x2f
        /*0092*/ 	.short	(.L_29 - .L_28)
	.align		4
.L_28:
        /*0094*/ 	.word	index@(_Z27fp32_planar_to_RGB24_kernelPKfPhiii)
        /*0098*/ 	.word	0x00000010


	//----- nvinfo : EIATTR_FRAME_SIZE
	.align		4
.L_29:
        /*009c*/ 	.byte	0x04, 0x11
        /*009e*/ 	.short	(.L_31 - .L_30)
	.align		4
.L_30:
        /*00a0*/ 	.word	index@(_Z27fp32_planar_to_RGB24_kernelPKfPhiii)
        /*00a4*/ 	.word	0x00000000


	//----- nvinfo : EIATTR_REGCOUNT
	.align		4
.L_31:
        /*00a8*/ 	.byte	0x04, 0x2f
        /*00aa*/ 	.short	(.L_33 - .L_32)
	.align		4
.L_32:
        /*00ac*/ 	.word	index@(_Z20interleave_uv_kernelPKhS0_iPhiii)
        /*00b0*/ 	.word	0x0000000a


	//----- nvinfo : EIATTR_FRAME_SIZE
	.align		4
.L_33:
        /*00b4*/ 	.byte	0x04, 0x11
        /*00b6*/ 	.short	(.L_35 - .L_34)
	.align		4
.L_34:
        /*00b8*/ 	.word	index@(_Z20interleave_uv_kernelPKhS0_iPhiii)
        /*00bc*/ 	.word	0x00000000


	//----- nvinfo : EIATTR_REGCOUNT
	.align		4
.L_35:
        /*00c0*/ 	.byte	0x04, 0x2f
        /*00c2*/ 	.short	(.L_37 - .L_36)
	.align		4
.L_36:
        /*00c4*/ 	.word	index@(_Z46rgb24_to_planar_fp32_kernel_stride_single_destPKhPfiiiii)
        /*00c8*/ 	.word	0x00000014


	//----- nvinfo : EIATTR_FRAME_SIZE
	.align		4
.L_37:
        /*00cc*/ 	.byte	0x04, 0x11
        /*00ce*/ 	.short	(.L_39 - .L_38)
	.align		4
.L_38:
        /*00d0*/ 	.word	index@($__internal_1_$__cuda_sm3x_div_rn_noftz_f32_slowpath)
        /*00d4*/ 	.word	0x00000000


	//----- nvinfo : EIATTR_FRAME_SIZE
	.align		4
.L_39:
        /*00d8*/ 	.byte	0x04, 0x11
        /*00da*/ 	.short	(.L_41 - .L_40)
	.align		4
.L_40:
        /*00dc*/ 	.word	index@(_Z46rgb24_to_planar_fp32_kernel_stride_single_destPKhPfiiiii)
        /*00e0*/ 	.word	0x00000000


	//----- nvinfo : EIATTR_REGCOUNT
	.align		4
.L_41:
        /*00e4*/ 	.byte	0x04, 0x2f
        /*00e6*/ 	.short	(.L_43 - .L_42)
	.align		4
.L_42:
        /*00e8*/ 	.word	index@(_Z46rgb24_to_planar_fp16_kernel_stride_single_destPKhP6__halfiiiii)
        /*00ec*/ 	.word	0x00000014


	//----- nvinfo : EIATTR_FRAME_SIZE
	.align		4
.L_43:
        /*00f0*/ 	.byte	0x04, 0x11
        /*00f2*/ 	.short	(.L_45 - .L_44)
	.align		4
.L_44:
        /*00f4*/ 	.word	index@($__internal_0_$__cuda_sm3x_div_rn_noftz_f32_slowpath)
        /*00f8*/ 	.word	0x00000000


	//----- nvinfo : EIATTR_FRAME_SIZE
	.align		4
.L_45:
        /*00fc*/ 	.byte	0x04, 0x11
        /*00fe*/ 	.short	(.L_47 - .L_46)
	.align		4
.L_46:
        /*0100*/ 	.word	index@(_Z46rgb24_to_planar_fp16_kernel_stride_single_destPKhP6__halfiiiii)
        /*0104*/ 	.word	0x00000000


	//----- nvinfo : EIATTR_MIN_STACK_SIZE
	.align		4
.L_47:
        /*0108*/ 	.byte	0x04, 0x12
        /*010a*/ 	.short	(.L_49 - .L_48)
	.align		4
.L_48:
        /*010c*/ 	.word	index@(_Z46rgb24_to_planar_fp16_kernel_stride_single_destPKhP6__halfiiiii)
        /*0110*/ 	.word	0x00000000


	//----- nvinfo : EIATTR_MIN_STACK_SIZE
	.align		4
.L_49:
        /*0114*/ 	.byte	0x04, 0x12
        /*0116*/ 	.short	(.L_51 - .L_50)
	.align		4
.L_50:
        /*0118*/ 	.word	index@(_Z46rgb24_to_planar_fp32_kernel_stride_single_destPKhPfiiiii)
        /*011c*/ 	.word	0x00000000


	//----- nvinfo : EIATTR_MIN_STACK_SIZE
	.align		4
.L_51:
        /*0120*/ 	.byte	0x04, 0x12
        /*0122*/ 	.short	(.L_53 - .L_52)
	.align		4
.L_52:
        /*0124*/ 	.word	index@(_Z20interleave_uv_kernelPKhS0_iPhiii)
        /*0128*/ 	.word	0x00000000


	//----- nvinfo : EIATTR_MIN_STACK_SIZE
	.align		4
.L_53:
        /*012c*/ 	.byte	0x04, 0x12
        /*012e*/ 	.short	(.L_55 - .L_54)
	.align		4
.L_54:
        /*0130*/ 	.word	index@(_Z27fp32_planar_to_RGB24_kernelPKfPhiii)
        /*0134*/ 	.word	0x00000000


	//----- nvinfo : EIATTR_MIN_STACK_SIZE
	.align		4
.L_55:
        /*0138*/ 	.byte	0x04, 0x12
        /*013a*/ 	.short	(.L_57 - .L_56)
	.align		4
.L_56:
        /*013c*/ 	.word	index@(_Z27fp16_planar_to_RGB24_kernelPK6__halfPhiii)
        /*0140*/ 	.word	0x00000000


	//----- nvinfo : EIATTR_MIN_STACK_SIZE
	.align		4
.L_57:
        /*0144*/ 	.byte	0x04, 0x12
        /*0146*/ 	.short	(.L_59 - .L_58)
	.align		4
.L_58:
        /*0148*/ 	.word	index@(_Z20half_to_float_kernelPK6__halfPfi)
        /*014c*/ 	.word	0x00000000


	//----- nvinfo : EIATTR_MIN_STACK_SIZE
	.align		4
.L_59:
        /*0150*/ 	.byte	0x04, 0x12
        /*0152*/ 	.short	(.L_61 - .L_60)
	.align		4
.L_60:
        /*0154*/ 	.word	index@(_Z22rgb24_to_yuv420_kernelPKhPhS1_S1_iiiii)
        /*0158*/ 	.word	0x00000000


	//----- nvinfo : EIATTR_MIN_STACK_SIZE
	.align		4
.L_61:
        /*015c*/ 	.byte	0x04, 0x12
        /*015e*/ 	.short	(.L_63 - .L_62)
	.align		4
.L_62:
        /*0160*/ 	.word	index@(_Z25yuv420_to_rgb24_unroll2x2PKhS0_S0_Phiiiii)
        /*0164*/ 	.word	0x00000000


	//----- nvinfo : EIATTR_MIN_STACK_SIZE
	.align		4
.L_63:
        /*0168*/ 	.byte	0x04, 0x12
        /*016a*/ 	.short	(.L_65 - .L_64)
	.align		4
.L_64:
        /*016c*/ 	.word	index@(_Z30yuv420_to_planar_rgb_unroll2x2PKhS0_S0_Pviiiiiiib)
        /*0170*/ 	.word	0x00000000
.L_65:


//--------------------- .nv.compat                --------------------------
	.section	.nv.compat,"",@"SHT_CUDA_COMPAT_INFO"
	.align	4
        /*0000*/ 	.byte	0x02, 0x09, 0x00, 0x00, 0x02, 0x02, 0x01, 0x00, 0x02, 0x05, 0x05, 0x00, 0x03, 0x07, 0x01, 0x01
        /*0010*/ 	.byte	0x02, 0x03, 0x00, 0x00, 0x02, 0x06, 0x01, 0x00, 0x04, 0x0b, 0x08, 0x00, 0x01, 0x00, 0x00, 0x00
        /*0020*/ 	.byte	0x00, 0x00, 0x00, 0x00


//--------------------- .nv.info._Z46rgb24_to_planar_fp16_kernel_stride_single_destPKhP6__halfiiiii --------------------------
	.section	.nv.info._Z46rgb24_to_planar_fp16_kernel_stride_single_destPKhP6__halfiiiii,"",@"SHT_CUDA_INFO"
	.sectionflags	@""
	.align	4


	//----- nvinfo : EIATTR_CUDA_API_VERSION
	.align		4
        /*0000*/ 	.byte	0x04, 0x37
        /*0002*/ 	.short	(.L_67 - .L_66)
.L_66:
        /*0004*/ 	.word	0x00000082


	//----- nvinfo : EIATTR_KPARAM_INFO
	.align		4
.L_67:
        /*0008*/ 	.byte	0x04, 0x17
        /*000a*/ 	.short	(.L_69 - .L_68)
.L_68:
        /*000c*/ 	.word	0x00000000
        /*0010*/ 	.short	0x0006
        /*0012*/ 	.short	0x0020
        /*0014*/ 	.byte	0x00, 0xf0, 0x11, 0x00


	//----- nvinfo : EIATTR_KPARAM_INFO
	.align		4
.L_69:
        /*0018*/ 	.byte	0x04, 0x17
        /*001a*/ 	.short	(.L_71 - .L_70)
.L_70:
        /*001c*/ 	.word	0x00000000
        /*0020*/ 	.short	0x0005
        /*0022*/ 	.short	0x001c
        /*0024*/ 	.byte	0x00, 0xf0, 0x11, 0x00


	//----- nvinfo : EIATTR_KPARAM_INFO
	.align		4
.L_71:
        /*0028*/ 	.byte	0x04, 0x17
        /*002a*/ 	.short	(.L_73 - .L_72)
.L_72:
        /*002c*/ 	.word	0x00000000
        /*0030*/ 	.short	0x0004
        /*0032*/ 	.short	0x0018
        /*0034*/ 	.byte	0x00, 0xf0, 0x11, 0x00


	//----- nvinfo : EIATTR_KPARAM_INFO
	.align		4
.L_73:
        /*0038*/ 	.byte	0x04, 0x17
        /*003a*/ 	.short	(.L_75 - .L_74)
.L_74:
        /*003c*/ 	.word	0x00000000
        /*0040*/ 	.short	0x0003
        /*0042*/ 	.short	0x0014
        /*0044*/ 	.byte	0x00, 0xf0, 0x11, 0x00


	//----- nvinfo : EIATTR_KPARAM_INFO
	.align		4
.L_75:
        /*0048*/ 	.byte	0x04, 0x17
        /*004a*/ 	.short	(.L_77 - .L_76)
.L_76:
        /*004c*/ 	.word	0x00000000
        /*0050*/ 	.short	0x0002
        /*0052*/ 	.short	0x0010
        /*0054*/ 	.byte	0x00, 0xf0, 0x11, 0x00


	//----- nvinfo : EIATTR_KPARAM_INFO
	.align		4
.L_77:
        /*0058*/ 	.byte	0x04, 0x17
        /*005a*/ 	.short	(.L_79 - .L_78)
.L_78:
        /*005c*/ 	.word	0x00000000
        /*0060*/ 	.short	0x0001
        /*0062*/ 	.short	0x0008
        /*0064*/ 	.byte	0x00, 0xf5, 0x21, 0x00


	//----- nvinfo : EIATTR_KPARAM_INFO
	.align		4
.L_79:
        /*0068*/ 	.byte	0x04, 0x17
        /*006a*/ 	.short	(.L_81 - .L_80)
.L_80:
        /*006c*/ 	.word	0x00000000
        /*0070*/ 	.short	0x0000
        /*0072*/ 	.short	0x0000
        /*0074*/ 	.byte	0x00, 0xf5, 0x21, 0x00


	//----- nvinfo : EIATTR_SPARSE_MMA_MASK
	.align		4
.L_81:
        /*0078*/ 	.byte	0x03, 0x50
        /*007a*/ 	.short	0x0000


	//----- nvinfo : EIATTR_MAXREG_COUNT
	.align		4
        /*007c*/ 	.byte	0x03, 0x1b
        /*007e*/ 	.short	0x00ff


	//----- nvinfo : EIATTR_MERCURY_ISA_VERSION
	.align		4
        /*0080*/ 	.byte	0x03, 0x5f
        /*0082*/ 	.short	0x0101


	//----- nvinfo : EIATTR_VRC_CTA_INIT_COUNT
	.align		4
        /*0084*/ 	.byte	0x02, 0x4a
	.zero		1
	.zero		1


	//----- nvinfo : EIATTR_EXIT_INSTR_OFFSETS
	.align		4
        /*0088*/ 	.byte	0x04, 0x1c
        /*008a*/ 	.short	(.L_83 - .L_82)


	//   ....[0]....
.L_82:
        /*008c*/ 	.word	0x000000c0


	//   ....[1]....
        /*0090*/ 	.word	0x00000530


	//----- nvinfo : EIATTR_CRS_STACK_SIZE
	.align		4
.L_83:
        /*0094*/ 	.byte	0x04, 0x1e
        /*0096*/ 	.short	(.L_85 - .L_84)
.L_84:
        /*0098*/ 	.word	0x00000000


	//----- nvinfo : EIATTR_CBANK_PARAM_SIZE
	.align		4
.L_85:
        /*009c*/ 	.byte	0x03, 0x19
        /*009e*/ 	.short	0x0024


	//----- nvinfo : EIATTR_PARAM_CBANK
	.align		4
        /*00a0*/ 	.byte	0x04, 0x0a
        /*00a2*/ 	.short	(.L_87 - .L_86)
	.align		4
.L_86:
        /*00a4*/ 	.word	index@(.nv.constant0._Z46rgb24_to_planar_fp16_kernel_stride_single_destPKhP6__halfiiiii)
        /*00a8*/ 	.short	0x0380
        /*00aa*/ 	.short	0x0024


	//----- nvinfo : EIATTR_SW_WAR
	.align		4
.L_87:
        /*00ac*/ 	.byte	0x04, 0x36
        /*00ae*/ 	.short	(.L_89 - .L_88)
.L_88:
        /*00b0*/ 	.word	0x00000008
.L_89:


//--------------------- .nv.info._Z46rgb24_to_planar_fp32_kernel_stride_single_destPKhPfiiiii --------------------------
	.section	.nv.info._Z46rgb24_to_planar_fp32_kernel_stride_single_destPKhPfiiiii,"",@"SHT_CUDA_INFO"
	.sectionflags	@""
	.align	4


	//----- nvinfo : EIATTR_CUDA_API_VERSION
	.align		4
        /*0000*/ 	.byte	0x04, 0x37
        /*0002*/ 	.short	(.L_91 - .L_90)
.L_90:
        /*0004*/ 	.word	0x00000082


	//----- nvinfo : EIATTR_KPARAM_INFO
	.align		4
.L_91:
        /*0008*/ 	.byte	0x04, 0x17
        /*000a*/ 	.short	(.L_93 - .L_92)
.L_92:
        /*000c*/ 	.word	0x00000000
        /*0010*/ 	.short	0x0006
        /*0012*/ 	.short	0x0020
        /*0014*/ 	.byte	0x00, 0xf0, 0x11, 0x00


	//----- nvinfo : EIATTR_KPARAM_INFO
	.align		4
.L_93:
        /*0018*/ 	.byte	0x04, 0x17
        /*001a*/ 	.short	(.L_95 - .L_94)
.L_94:
        /*001c*/ 	.word	0x00000000
        /*0020*/ 	.short	0x0005
        /*0022*/ 	.short	0x001c
        /*0024*/ 	.byte	0x00, 0xf0, 0x11, 0x00


	//----- nvinfo : EIATTR_KPARAM_INFO
	.align		4
.L_95:
        /*0028*/ 	.byte	0x04, 0x17
        /*002a*/ 	.short	(.L_97 - .L_96)
.L_96:
        /*002c*/ 	.word	0x00000000
        /*0030*/ 	.short	0x0004
        /*0032*/ 	.short	0x0018
        /*0034*/ 	.byte	0x00, 0xf0, 0x11, 0x00


	//----- nvinfo : EIATTR_KPARAM_INFO
	.align		4
.L_97:
        /*0038*/ 	.byte	0x04, 0x17
        /*003a*/ 	.short	(.L_99 - .L_98)
.L_98:
        /*003c*/ 	.word	0x00000000
        /*0040*/ 	.short	0x0003
        /*0042*/ 	.short	0x0014
        /*0044*/ 	.byte	0x00, 0xf0, 0x11, 0x00


	//----- nvinfo : EIATTR_KPARAM_INFO
	.align		4
.L_99:
        /*0048*/ 	.byte	0x04, 0x17
        /*004a*/ 	.short	(.L_101 - .L_100)
.L_100:
        /*004c*/ 	.word	0x00000000
        /*0050*/ 	.short	0x0002
        /*0052*/ 	.short	0x0010
        /*0054*/ 	.byte	0x00, 0xf0, 0x11, 0x00


	//----- nvinfo : EIATTR_KPARAM_INFO
	.align		4
.L_101:
        /*0058*/ 	.byte	0x04, 0x17
        /*005a*/ 	.short	(.L_103 - .L_102)
.L_102:
        /*005c*/ 	.word	0x00000000
        /*0060*/ 	.short	0x0001
        /*0062*/ 	.short	0x0008
        /*0064*/ 	.byte	0x00, 0xf5, 0x21, 0x00


	//----- nvinfo : EIATTR_KPARAM_INFO
	.align		4
.L_103:
        /*0068*/ 	.byte	0x04, 0x17
        /*006a*/ 	.short	(.L_105 - .L_104)
.L_104:
        /*006c*/ 	.word	0x00000000
        /*0070*/ 	.short	0x0000
        /*0072*/ 	.short	0x0000
        /*0074*/ 	.byte	0x00, 0xf5, 0x21, 0x00


	//----- nvinfo : EIATTR_SPARSE_MMA_MASK
	.align		4
.L_105:
        /*0078*/ 	.byte	0x03, 0x50
        /*007a*/ 	.short	0x0000


	//----- nvinfo : EIATTR_MAXREG_COUNT
	.align		4
        /*007c*/ 	.byte	0x03, 0x1b
        /*007e*/ 	.short	0x00ff


	//----- nvinfo : EIATTR_MERCURY_ISA_VERSION
	.align		4
        /*0080*/ 	.byte	0x03, 0x5f
        /*0082*/ 	.short	0x0101


	//----- nvinfo : EIATTR_VRC_CTA_INIT_COUNT
	.align		4
        /*0084*/ 	.byte	0x02, 0x4a
	.zero		1
	.zero		1


	//----- nvinfo : EIATTR_EXIT_INSTR_OFFSETS
	.align		4
        /*0088*/ 	.byte	0x04, 0x1c
        /*008a*/ 	.short	(.L_107 - .L_106)


	//   ....[0]....
.L_106:
        /*008c*/ 	.word	0x000000c0


	//   ....[1]....
        /*0090*/ 	.word	0x00000500


	//----- nvinfo : EIATTR_CRS_STACK_SIZE
	.align		4
.L_107:
        /*0094*/ 	.byte	0x04, 0x1e
        /*0096*/ 	.short	(.L_109 - .L_108)
.L_108:
        /*0098*/ 	.word	0x00000000


	//----- nvinfo : EIATTR_CBANK_PARAM_SIZE
	.align		4
.L_109:
        /*009c*/ 	.byte	0x03, 0x19
        /*009e*/ 	.short	0x0024


	//----- nvinfo : EIATTR_PARAM_CBANK
	.align		4
        /*00a0*/ 	.byte	0x04, 0x0a
        /*00a2*/ 	.short	(.L_111 - .L_110)
	.align		4
.L_110:
        /*00a4*/ 	.word	index@(.nv.constant0._Z46rgb24_to_planar_fp32_kernel_stride_single_destPKhPfiiiii)
        /*00a8*/ 	.short	0x0380
        /*00aa*/ 	.short	0x0024


	//----- nvinfo : EIATTR_SW_WAR
	.align		4
.L_111:
        /*00ac*/ 	.byte	0x04, 0x36
        /*00ae*/ 	.short	(.L_113 - .L_112)
.L_112:
        /*00b0*/ 	.word	0x00000008
.L_113:


//--------------------- .nv.info._Z20interleave_uv_kernelPKhS0_iPhiii --------------------------
	.section	.nv.info._Z20interleave_uv_kernelPKhS0_iPhiii,"",@"SHT_CUDA_INFO"
	.sectionflags	@""
	.align	4


	//----- nvinfo : EIATTR_CUDA_API_VERSION
	.align		4
        /*0000*/ 	.byte	0x04, 0x37
        /*0002*/ 	.short	(.L_115 - .L_114)
.L_114:
        /*0004*/ 	.word	0x00000082


	//----- nvinfo : EIATTR_KPARAM_INFO
	.align		4
.L_115:
        /*0008*/ 	.byte	0x04, 0x17
        /*000a*/ 	.short	(.L_117 - .L_116)
.L_116:
        /*000c*/ 	.word	0x00000000
        /*0010*/ 	.short	0x0006
        /*0012*/ 	.short	0x0028
        /*0014*/ 	.byte	0x00, 0xf0, 0x11, 0x00


	//----- nvinfo : EIATTR_KPARAM_INFO
	.align		4
.L_117:
        /*0018*/ 	.byte	0x04, 0x17
        /*001a*/ 	.short	(.L_119 - .L_118)
.L_118:
        /*001c*/ 	.word	0x00000000
        /*0020*/ 	.short	0x0005
        /*0022*/ 	.short	0x0024
        /*0024*/ 	.byte	0x00, 0xf0, 0x11, 0x00


	//----- nvinfo : EIATTR_KPARAM_INFO
	.align		4
.L_119:
        /*0028*/ 	.byte	0x04, 0x17
        /*002a*/ 	.short	(.L_121 - .L_120)
.L_120:
        /*002c*/ 	.word	0x00000000
        /*0030*/ 	.short	0x0004
        /*0032*/ 	.short	0x0020
        /*0034*/ 	.byte	0x00, 0xf0, 0x11, 0x00


	//----- nvinfo : EIATTR_KPARAM_INFO
	.align		4
.L_121:
        /*0038*/ 	.byte	0x04, 0x17
        /*003a*/ 	.short	(.L_123 - .L_122)
.L_122:
        /*003c*/ 	.word	0x00000000
        /*0040*/ 	.short	0x0003
        /*0042*/ 	.short	0x0018
        /*0044*/ 	.byte	0x00, 0xf5, 0x21, 0x00


	//----- nvinfo : EIATTR_KPARAM_INFO
	.align		4
.L_123:
        /*0048*/ 	.byte	0x04, 0x17
        /*004a*/ 	.short	(.L_125 - .L_124)
.L_124:
        /*004c*/ 	.word	0x00000000
        /*0050*/ 	.short	0x0002
        /*0052*/ 	.short	0x0010
        /*0054*/ 	.byte	0x00, 0xf0, 0x11, 0x00


	//----- nvinfo : EIATTR_KPARAM_INFO
	.align		4
.L_125:
        /*0058*/ 	.byte	0x04, 0x17
        /*005a*/ 	.short	(.L_127 - .L_126)
.L_126:
        /*005c*/ 	.word	0x00000000
        /*0060*/ 	.short	0x0001
        /*0062*/ 	.short	0x0008
        /*0064*/ 	.byte	0x00, 0xf5, 0x21, 0x00


	//----- nvinfo : EIATTR_KPARAM_INFO
	.align		4
.L_127:
        /*0068*/ 	.byte	0x04, 0x17
        /*006a*/ 	.short	(.L_129 - .L_128)
.L_128:
        /*006c*/ 	.word	0x00000000
        /*0070*/ 	.short	0x0000
        /*0072*/ 	.short	0x0000
        /*0074*/ 	.byte	0x00, 0xf5, 0x21, 0x00


	//----- nvinfo : EIATTR_SPARSE_MMA_MASK
	.align		4
.L_129:
        /*0078*/ 	.byte	0x03, 0x50
        /*007a*/ 	.short	0x0000


	//----- nvinfo : EIATTR_MAXREG_COUNT
	.align		4
        /*007c*/ 	.byte	0x03, 0x1b
        /*007e*/ 	.short	0x00ff


	//----- nvinfo : EIATTR_MERCURY_ISA_VERSION
	.align		4
        /*0080*/ 	.byte	0x03, 0x5f
        /*0082*/ 	.short	0x0101


	//----- nvinfo : EIATTR_VRC_CTA_INIT_COUNT
	.align		4
        /*0084*/ 	.byte	0x02, 0x4a
	.zero		1
	.zero		1


	//----- nvinfo : EIATTR_EXIT_INSTR_OFFSETS
	.align		4
        /*0088*/ 	.byte	0x04, 0x1c
        /*008a*/ 	.short	(.L_131 - .L_130)


	//   ....[0]....
.L_130:
        /*008c*/ 	.word	0x000000d0


	//   ....[1]....
        /*0090*/ 	.word	0x00000210


	//----- nvinfo : EIATTR_CBANK_PARAM_SIZE
	.align		4
.L_131:
        /*0094*/ 	.byte	0x03, 0x19
        /*0096*/ 	.short	0x002c


	//----- nvinfo : EIATTR_PARAM_CBANK
	.align		4
        /*0098*/ 	.byte	0x04, 0x0a
        /*009a*/ 	.short	(.L_133 - .L_132)
	.align		4
.L_132:
        /*009c*/ 	.word	index@(.nv.constant0._Z20interleave_uv_kernelPKhS0_iPhiii)
        /*00a0*/ 	.short	0x0380
        /*00a2*/ 	.short	0x002c


	//----- nvinfo : EIATTR_SW_WAR
	.align		4
.L_133:
        /*00a4*/ 	.byte	0x04, 0x36
        /*00a6*/ 	.short	(.L_135 - .L_134)
.L_134:
        /*00a8*/ 	.word	0x00000008
.L_135:


//--------------------- .nv.info._Z27fp32_planar_to_RGB24_kernelPKfPhiii --------------------------
	.section	.nv.info._Z27fp32_planar_to_RGB24_kernelPKfPhiii,"",@"SHT_CUDA_INFO"
	.sectionflags	@""
	.align	4


	//----- nvinfo : EIATTR_CUDA_API_VERSION
	.align		4
        /*0000*/ 	.byte	0x04, 0x37
        /*0002*/ 	.short	(.L_137 - .L_136)
.L_136:
        /*0004*/ 	.word	0x00000082


	//----- nvinfo : EIATTR_KPARAM_INFO
	.align		4
.L_137:
        /*0008*/ 	.byte	0x04, 0x17
        /*000a*/ 	.short	(.L_139 - .L_138)
.L_138:
        /*000c*/ 	.word	0x00000000
        /*0010*/ 	.short	0x0004
        /*0012*/ 	.short	0x0018
        /*0014*/ 	.byte	0x00, 0xf0, 0x11, 0x00


	//----- nvinfo : EIATTR_KPARAM_INFO
	.align		4
.L_139:
        /*0018*/ 	.byte	0x04, 0x17
        /*001a*/ 	.short	(.L_141 - .L_140)
.L_140:
        /*001c*/ 	.word	0x00000000
        /*0020*/ 	.short	0x0003
        /*0022*/ 	.short	0x0014
        /*0024*/ 	.byte	0x00, 0xf0, 0x11, 0x00


	//----- nvinfo : EIATTR_KPARAM_INFO
	.align		4
.L_141:
        /*0028*/ 	.byte	0x04, 0x17
        /*002a*/ 	.short	(.L_143 - .L_142)
.L_142:
        /*002c*/ 	.word	0x00000000
        /*0030*/ 	.short	0x0002
        /*0032*/ 	.short	0x0010
        /*0034*/ 	.byte	0x00, 0xf0, 0x11, 0x00


	//----- nvinfo : EIATTR_KPARAM_INFO
	.align		4
.L_143:
        /*0038*/ 	.byte	0x04, 0x17
        /*003a*/ 	.short	(.L_145 - .L_144)
.L_144:
        /*003c*/ 	.word	0x00000000
        /*0040*/ 	.short	0x0001
        /*0042*/ 	.short	0x0008
        /*0044*/ 	.byte	0x00, 0xf5, 0x21, 0x00


	//----- nvinfo : EIATTR_KPARAM_INFO
	.align		4
.L_145:
        /*0048*/ 	.byte	0x04, 0x17
        /*004a*/ 	.short	(.L_147 - .L_146)
.L_146:
        /*004c*/ 	.word	0x00000000
        /*0050*/ 	.short	0x0000
        /*0052*/ 	.short	0x0000
        /*0054*/ 	.byte	0x00, 0xf5, 0x21, 0x00


	//----- nvinfo : EIATTR_SPARSE_MMA_MASK
	.align		4
.L_147:
        /*0058*/ 	.byte	0x03, 0x50
        /*005a*/ 	.short	0x0000


	//----- nvinfo : EIATTR_MAXREG_COUNT
	.align		4
        /*005c*/ 	.byte	0x03, 0x1b
        /*005e*/ 	.short	0x00ff


	//----- nvinfo : EIATTR_MERCURY_ISA_VERSION
	.align		4
        /*0060*/ 	.byte	0x03, 0x5f
        /*0062*/ 	.short	0x0101


	//----- nvinfo : EIATTR_VRC_CTA_INIT_COUNT
	.align		4
        /*0064*/ 	.byte	0x02, 0x4a
	.zero		1
	.zero		1


	//----- nvinfo : EIATTR_EXIT_INSTR_OFFSETS
	.align		4
        /*0068*/ 	.byte	0x04, 0x1c
        /*006a*/ 	.short	(.L_149 - .L_148)


	//   ....[0]....
.L_148:
        /*006c*/ 	.word	0x000000d0


	//   ....[1]....
        /*0070*/ 	.word	0x00000270


	//----- nvinfo : EIATTR_CBANK_PARAM_SIZE
	.align		4
.L_149:
        /*0074*/ 	.byte	0x03, 0x19
        /*0076*/ 	.short	0x001c


	//----- nvinfo : EIATTR_PARAM_CBANK
	.align		4
        /*0078*/ 	.byte	0x04, 0x0a
        /*007a*/ 	.short	(.L_151 - .L_150)
	.align		4
.L_150:
        /*007c*/ 	.word	index@(.nv.constant0._Z27fp32_planar_to_RGB24_kernelPKfPhiii)
        /*0080*/ 	.short	0x0380
        /*0082*/ 	.short	0x001c


	//----- nvinfo : EIATTR_SW_WAR
	.align		4
.L_151:
        /*0084*/ 	.byte	0x04, 0x36
        /*0086*/ 	.short	(.L_153 - .L_152)
.L_152:
        /*0088*/ 	.word	0x00000008
.L_153:


//--------------------- .nv.info._Z27fp16_planar_to_RGB24_kernelPK6__halfPhiii --------------------------
	.section	.nv.info._Z27fp16_planar_to_RGB24_kernelPK6__halfPhiii,"",@"SHT_CUDA_INFO"
	.sectionflags	@""
	.align	4


	//----- nvinfo : EIATTR_CUDA_API_VERSION
	.align		4
        /*0000*/ 	.byte	0x04, 0x37
        /*0002*/ 	.short	(.L_155 - .L_154)
.L_154:
        /*0004*/ 	.word	0x00000082


	//----- nvinfo : EIATTR_KPARAM_INFO
	.align		4
.L_155:
        /*0008*/ 	.byte	0x04, 0x17
        /*000a*/ 	.short	(.L_157 - .L_156)
.L_156:
        /*000c*/ 	.word	0x00000000
        /*0010*/ 	.short	0x0004
        /*0012*/ 	.short	0x0018
        /*0014*/ 	.byte	0x00, 0xf0, 0x11, 0x00


	//----- nvinfo : EIATTR_KPARAM_INFO
	.align		4
.L_157:
        /*0018*/ 	.byte	0x04, 0x17
        /*001a*/ 	.short	(.L_159 - .L_158)
.L_158:
        /*001c*/ 	.word	0x00000000
        /*0020*/ 	.short	0x0003
        /*0022*/ 	.short	0x0014
        /*0024*/ 	.byte	0x00, 0xf0, 0x11, 0x00


	//----- nvinfo : EIATTR_KPARAM_INFO
	.align		4
.L_159:
        /*0028*/ 	.byte	0x04, 0x17
        /*002a*/ 	.short	(.L_161 - .L_160)
.L_160:
        /*002c*/ 	.word	0x00000000
        /*0030*/ 	.short	0x0002
        /*0032*/ 	.short	0x0010
        /*0034*/ 	.byte	0x00, 0xf0, 0x11, 0x00


	//----- nvinfo : EIATTR_KPARAM_INFO
	.align		4
.L_161:
        /*0038*/ 	.byte	0x04, 0x17
        /*003a*/ 	.short	(.L_163 - .L_162)
.L_162:
        /*003c*/ 	.word	0x00000000
        /*0040*/ 	.short	0x0001
        /*0042*/ 	.short	0x0008
        /*0044*/ 	.byte	0x00, 0xf5, 0x21, 0x00


	//----- nvinfo : EIATTR_KPARAM_INFO
	.align		4
.L_163:
        /*0048*/ 	.byte	0x04, 0x17
        /*004a*/ 	.short	(.L_165 - .L_164)
.L_164:
        /*004c*/ 	.word	0x00000000
        /*0050*/ 	.short	0x0000
        /*0052*/ 	.short	0x0000
        /*0054*/ 	.byte	0x00, 0xf5, 0x21, 0x00


	//----- nvinfo : EIATTR_SPARSE_MMA_MASK
	.align		4
.L_165:
        /*0058*/ 	.byte	0x03, 0x50
        /*005a*/ 	.short	0x0000


	//----- nvinfo : EIATTR_MAXREG_COUNT
	.align		4
        /*005c*/ 	.byte	0x03, 0x1b
        /*005e*/ 	.short	0x00ff


	//----- nvinfo : EIATTR_MERCURY_ISA_VERSION
	.align		4
        /*0060*/ 	.byte	0x03, 0x5f
        /*0062*/ 	.short	0x0101


	//----- nvinfo : EIATTR_VRC_CTA_INIT_COUNT
	.align		4
        /*0064*/ 	.byte	0x02, 0x4a
	.zero		1
	.zero		1


	//----- nvinfo : EIATTR_EXIT_INSTR_OFFSETS
	.align		4
        /*0068*/ 	.byte	0x04, 0x1c
        /*006a*/ 	.short	(.L_167 - .L_166)


	//   ....[0]....
.L_166:
        /*006c*/ 	.word	0x000000d0


	//   ....[1]....
        /*0070*/ 	.word	0x000002a0


	//----- nvinfo : EIATTR_CBANK_PARAM_SIZE
	.align		4
.L_167:
        /*0074*/ 	.byte	0x03, 0x19
        /*0076*/ 	.short	0x001c


	//----- nvinfo : EIATTR_PARAM_CBANK
	.align		4
        /*0078*/ 	.byte	0x04, 0x0a
        /*007a*/ 	.short	(.L_169 - .L_168)
	.align		4
.L_168:
        /*007c*/ 	.word	index@(.nv.constant0._Z27fp16_planar_to_RGB24_kernelPK6__halfPhiii)
        /*0080*/ 	.short	0x0380
        /*0082*/ 	.short	0x001c


	//----- nvinfo : EIATTR_SW_WAR
	.align		4
.L_169:
        /*0084*/ 	.byte	0x04, 0x36
        /*0086*/ 	.short	(.L_171 - .L_170)
.L_170:
        /*0088*/ 	.word	0x00000008
.L_171:


//--------------------- .nv.info._Z20half_to_float_kernelPK6__halfPfi --------------------------
	.section	.nv.info._Z20half_to_float_kernelPK6__halfPfi,"",@"SHT_CUDA_INFO"
	.sectionflags	@""
	.align	4


	//----- nvinfo : EIATTR_CUDA_API_VERSION
	.align		4
        /*0000*/ 	.byte	0x04, 0x37
        /*0002*/ 	.short	(.L_173 - .L_172)
.L_172:
        /*0004*/ 	.word	0x00000082


	//----- nvinfo : EIATTR_KPARAM_INFO
	.align		4
.L_173:
        /*0008*/ 	.byte	0x04, 0x17
        /*000a*/ 	.short	(.L_175 - .L_174)
.L_174:
        /*000c*/ 	.word	0x00000000
        /*0010*/ 	.short	0x0002
        /*0012*/ 	.short	0x0010
        /*0014*/ 	.byte	0x00, 0xf0, 0x11, 0x00


	//----- nvinfo : EIATTR_KPARAM_INFO
	.align		4
.L_175:
        /*0018*/ 	.byte	0x04, 0x17
        /*001a*/ 	.short	(.L_177 - .L_176)
.L_176:
        /*001c*/ 	.word	0x00000000
        /*0020*/ 	.short	0x0001
        /*0022*/ 	.short	0x0008
        /*0024*/ 	.byte	0x00, 0xf5, 0x21, 0x00


	//----- nvinfo : EIATTR_KPARAM_INFO
	.align		4
.L_177:
        /*0028*/ 	.byte	0x04, 0x17
        /*002a*/ 	.short	(.L_179 - .L_178)
.L_178:
        /*002c*/ 	.word	0x00000000
        /*0030*/ 	.short	0x0000
        /*0032*/ 	.short	0x0000
        /*0034*/ 	.byte	0x00, 0xf5, 0x21, 0x00


	//----- nvinfo : EIATTR_SPARSE_MMA_MASK
	.align		4
.L_179:
        /*0038*/ 	.byte	0x03, 0x50
        /*003a*/ 	.short	0x0000


	//----- nvinfo : EIATTR_MAXREG_COUNT
	.align		4
        /*003c*/ 	.byte	0x03, 0x1b
        /*003e*/ 	.short	0x00ff


	//----- nvinfo : EIATTR_MERCURY_ISA_VERSION
	.align		4
        /*0040*/ 	.byte	0x03, 0x5f
        /*0042*/ 	.short	0x0101


	//----- nvinfo : EIATTR_VRC_CTA_INIT_COUNT
	.align		4
        /*0044*/ 	.byte	0x02, 0x4a
	.zero		1
	.zero		1


	//----- nvinfo : EIATTR_EXIT_INSTR_OFFSETS
	.align		4
        /*0048*/ 	.byte	0x04, 0x1c
        /*004a*/ 	.short	(.L_181 - .L_180)


	//   ....[0]....
.L_180:
        /*004c*/ 	.word	0x00000070


	//   ....[1]....
        /*0050*/ 	.word	0x00000100


	//----- nvinfo : EIATTR_CBANK_PARAM_SIZE
	.align		4
.L_181:
        /*0054*/ 	.byte	0x03, 0x19
        /*0056*/ 	.short	0x0014


	//----- nvinfo : EIATTR_PARAM_CBANK
	.align		4
        /*0058*/ 	.byte	0x04, 0x0a
        /*005a*/ 	.short	(.L_183 - .L_182)
	.align		4
.L_182:
        /*005c*/ 	.word	index@(.nv.constant0._Z20half_to_float_kernelPK6__halfPfi)
        /*0060*/ 	.short	0x0380
        /*0062*/ 	.short	0x0014


	//----- nvinfo : EIATTR_SW_WAR
	.align		4
.L_183:
        /*0064*/ 	.byte	0x04, 0x36
        /*0066*/ 	.short	(.L_185 - .L_184)
.L_184:
        /*0068*/ 	.word	0x00000008
.L_185:


//--------------------- .nv.info._Z22rgb24_to_yuv420_kernelPKhPhS1_S1_iiiii --------------------------
	.section	.nv.info._Z22rgb24_to_yuv420_kernelPKhPhS1_S1_iiiii,"",@"SHT_CUDA_INFO"
	.sectionflags	@""
	.align	4


	//----- nvinfo : EIATTR_CUDA_API_VERSION
	.align		4
        /*0000*/ 	.byte	0x04, 0x37
        /*0002*/ 	.short	(.L_187 - .L_186)
.L_186:
        /*0004*/ 	.word	0x00000082


	//----- nvinfo : EIATTR_KPARAM_INFO
	.align		4
.L_187:
        /*0008*/ 	.byte	0x04, 0x17
        /*000a*/ 	.short	(.L_189 - .L_188)
.L_188:
        /*000c*/ 	.word	0x00000000
        /*0010*/ 	.short	0x0008
        /*0012*/ 	.short	0x0030
        /*0014*/ 	.byte	0x00, 0xf0, 0x11, 0x00


	//----- nvinfo : EIATTR_KPARAM_INFO
	.align		4
.L_189:
        /*0018*/ 	.byte	0x04, 0x17
        /*001a*/ 	.short	(.L_191 - .L_190)
.L_190:
        /*001c*/ 	.word	0x00000000
        /*0020*/ 	.short	0x0007
        /*0022*/ 	.short	0x002c
        /*0024*/ 	.byte	0x00, 0xf0, 0x11, 0x00


	//----- nvinfo : EIATTR_KPARAM_INFO
	.align		4
.L_191:
        /*0028*/ 	.byte	0x04, 0x17
        /*002a*/ 	.short	(.L_193 - .L_192)
.L_192:
        /*002c*/ 	.word	0x00000000
        /*0030*/ 	.short	0x0006
        /*0032*/ 	.short	0x0028
        /*0034*/ 	.byte	0x00, 0xf0, 0x11, 0x00


	//----- nvinfo : EIATTR_KPARAM_INFO
	.align		4
.L_193:
        /*0038*/ 	.byte	0x04, 0x17
        /*003a*/ 	.short	(.L_195 - .L_194)
.L_194:
        /*003c*/ 	.word	0x00000000
        /*0040*/ 	.short	0x0005
        /*0042*/ 	.short	0x0024
        /*0044*/ 	.byte	0x00, 0xf0, 0x11, 0x00


	//----- nvinfo : EIATTR_KPARAM_INFO
	.align		4
.L_195:
        /*0048*/ 	.byte	0x04, 0x17
        /*004a*/ 	.short	(.L_197 - .L_196)
.L_196:
        /*004c*/ 	.word	0x00000000
        /*0050*/ 	.short	0x0004
        /*0052*/ 	.short	0x0020
        /*0054*/ 	.byte	0x00, 0xf0, 0x11, 0x00


	//----- nvinfo : EIATTR_KPARAM_INFO
	.align		4
.L_197:
        /*0058*/ 	.byte	0x04, 0x17
        /*005a*/ 	.short	(.L_199 - .L_198)
.L_198:
        /*005c*/ 	.word	0x00000000
        /*0060*/ 	.short	0x0003
        /*0062*/ 	.short	0x0018
        /*0064*/ 	.byte	0x00, 0xf5, 0x21, 0x00


	//----- nvinfo : EIATTR_KPARAM_INFO
	.align		4
.L_199:
        /*0068*/ 	.byte	0x04, 0x17
        /*006a*/ 	.short	(.L_201 - .L_200)
.L_200:
        /*006c*/ 	.word	0x00000000
        /*0070*/ 	.short	0x0002
        /*0072*/ 	.short	0x0010
        /*0074*/ 	.byte	0x00, 0xf5, 0x21, 0x00


	//----- nvinfo : EIATTR_KPARAM_INFO
	.align		4
.L_201:
        /*0078*/ 	.byte	0x04, 0x17
        /*007a*/ 	.short	(.L_203 - .L_202)
.L_202:
        /*007c*/ 	.word	0x00000000
        /*0080*/ 	.short	0x0001
        /*0082*/ 	.short	0x0008
        /*0084*/ 	.byte	0x00, 0xf5, 0x21, 0x00


	//----- nvinfo : EIATTR_KPARAM_INFO
	.align		4
.L_203:
        /*0088*/ 	.byte	0x04, 0x17
        /*008a*/ 	.short	(.L_205 - .L_204)
.L_204:
        /*008c*/ 	.word	0x00000000
        /*0090*/ 	.short	0x0000
        /*0092*/ 	.short	0x0000
        /*0094*/ 	.byte	0x00, 0xf5, 0x21, 0x00


	//----- nvinfo : EIATTR_SPARSE_MMA_MASK
	.align		4
.L_205:
        /*0098*/ 	.byte	0x03, 0x50
        /*009a*/ 	.short	0x0000


	//----- nvinfo : EIATTR_MAXREG_COUNT
	.align		4
        /*009c*/ 	.byte	0x03, 0x1b
        /*009e*/ 	.short	0x00ff


	//----- nvinfo : EIATTR_MERCURY_ISA_VERSION
	.align		4
        /*00a0*/ 	.byte	0x03, 0x5f
        /*00a2*/ 	.short	0x0101


	//----- nvinfo : EIATTR_VRC_CTA_INIT_COUNT
	.align		4
        /*00a4*/ 	.byte	0x02, 0x4a
	.zero		1
	.zero		1


	//----- nvinfo : EIATTR_EXIT_INSTR_OFFSETS
	.align		4
        /*00a8*/ 	.byte	0x04, 0x1c
        /*00aa*/ 	.short	(.L_207 - .L_206)


	//   ....[0]....
.L_206:
        /*00ac*/ 	.word	0x000000c0


	//   ....[1]....
        /*00b0*/ 	.word	0x00000280


	//   ....[2]....
        /*00b4*/ 	.word	0x00000a60


	//----- nvinfo : EIATTR_CRS_STACK_SIZE
	.align		4
.L_207:
        /*00b8*/ 	.byte	0x04, 0x1e
        /*00ba*/ 	.short	(.L_209 - .L_208)
.L_208:
        /*00bc*/ 	.word	0x00000000


	//----- nvinfo : EIATTR_CBANK_PARAM_SIZE
	.align		4
.L_209:
        /*00c0*/ 	.byte	0x03, 0x19
        /*00c2*/ 	.short	0x0034


	//----- nvinfo : EIATTR_PARAM_CBANK
	.align		4
        /*00c4*/ 	.byte	0x04, 0x0a
        /*00c6*/ 	.short	(.L_211 - .L_210)
	.align		4
.L_210:
        /*00c8*/ 	.word	index@(.nv.constant0._Z22rgb24_to_yuv420_kernelPKhPhS1_S1_iiiii)
        /*00cc*/ 	.short	0x0380
        /*00ce*/ 	.short	0x0034


	//----- nvinfo : EIATTR_SW_WAR
	.align		4
.L_211:
        /*00d0*/ 	.byte	0x04, 0x36
        /*00d2*/ 	.short	(.L_213 - .L_212)
.L_212:
        /*00d4*/ 	.word	0x00000008
.L_213:


//--------------------- .nv.info._Z25yuv420_to_rgb24_unroll2x2PKhS0_S0_Phiiiii --------------------------
	.section	.nv.info._Z25yuv420_to_rgb24_unroll2x2PKhS0_S0_Phiiiii,"",@"SHT_CUDA_INFO"
	.sectionflags	@""
	.align	4


	//----- nvinfo : EIATTR_CUDA_API_VERSION
	.align		4
        /*0000*/ 	.byte	0x04, 0x37
        /*0002*/ 	.short	(.L_215 - .L_214)
.L_214:
        /*0004*/ 	.word	0x00000082


	//----- nvinfo : EIATTR_KPARAM_INFO
	.align		4
.L_215:
        /*0008*/ 	.byte	0x04, 0x17
        /*000a*/ 	.short	(.L_217 - .L_216)
.L_216:
        /*000c*/ 	.word	0x00000000
        /*0010*/ 	.short	0x0008
        /*0012*/ 	.short	0x0030
        /*0014*/ 	.byte	0x00, 0xf0, 0x11, 0x00


	//----- nvinfo : EIATTR_KPARAM_INFO
	.align		4
.L_217:
        /*0018*/ 	.byte	0x04, 0x17
        /*001a*/ 	.short	(.L_219 - .L_218)
.L_218:
        /*001c*/ 	.word	0x00000000
        /*0020*/ 	.short	0x0007
        /*0022*/ 	.short	0x002c
        /*0024*/ 	.byte	0x00, 0xf0, 0x11, 0x00


	//----- nvinfo : EIATTR_KPARAM_INFO
	.align		4
.L_219:
        /*0028*/ 	.byte	0x04, 0x17
        /*002a*/ 	.short	(.L_221 - .L_220)
.L_220:
        /*002c*/ 	.word	0x00000000
        /*0030*/ 	.short	0x0006
        /*0032*/ 	.short	0x0028
        /*0034*/ 	.byte	0x00, 0xf0, 0x11, 0x00


	//----- nvinfo : EIATTR_KPARAM_INFO
	.align		4
.L_221:
        /*0038*/ 	.byte	0x04, 0x17
        /*003a*/ 	.short	(.L_223 - .L_222)
.L_222:
        /*003c*/ 	.word	0x00000000
        /*0040*/ 	.short	0x0005
        /*0042*/ 	.short	0x0024
        /*0044*/ 	.byte	0x00, 0xf0, 0x11, 0x00


	//----- nvinfo : EIATTR_KPARAM_INFO
	.align		4
.L_223:
        /*0048*/ 	.byte	0x04, 0x17
        /*004a*/ 	.short	(.L_225 - .L_224)
.L_224:
        /*004c*/ 	.word	0x00000000
        /*0050*/ 	.short	0x0004
        /*0052*/ 	.short	0x0020
        /*0054*/ 	.byte	0x00, 0xf0, 0x11, 0x00


	//----- nvinfo : EIATTR_KPARAM_INFO
	.align		4
.L_225:
        /*0058*/ 	.byte	0x04, 0x17
        /*005a*/ 	.short	(.L_227 - .L_226)
.L_226:
        /*005c*/ 	.word	0x00000000
        /*0060*/ 	.short	0x0003
        /*0062*/ 	.short	0x0018
        /*0064*/ 	.byte	0x00, 0xf5, 0x21, 0x00


	//----- nvinfo : EIATTR_KPARAM_INFO
	.align		4
.L_227:
        /*0068*/ 	.byte	0x04, 0x17
        /*006a*/ 	.short	(.L_229 - .L_228)
.L_228:
        /*006c*/ 	.word	0x00000000
        /*0070*/ 	.short	0x0002
        /*0072*/ 	.short	0x0010
        /*0074*/ 	.byte	0x00, 0xf5, 0x21, 0x00


	//----- nvinfo : EIATTR_KPARAM_INFO
	.align		4
.L_229:
        /*0078*/ 	.byte	0x04, 0x17
        /*007a*/ 	.short	(.L_231 - .L_230)
.L_230:
        /*007c*/ 	.word	0x00000000
        /*0080*/ 	.short	0x0001
        /*0082*/ 	.short	0x0008
        /*0084*/ 	.byte	0x00, 0xf5, 0x21, 0x00


	//----- nvinfo : EIATTR_KPARAM_INFO
	.align		4
.L_231:
        /*0088*/ 	.byte	0x04, 0x17
        /*008a*/ 	.short	(.L_233 - .L_232)
.L_232:
        /*008c*/ 	.word	0x00000000
        /*0090*/ 	.short	0x0000
        /*0092*/ 	.short	0x0000
        /*0094*/ 	.byte	0x00, 0xf5, 0x21, 0x00


	//----- nvinfo : EIATTR_SPARSE_MMA_MASK
	.align		4
.L_233:
        /*0098*/ 	.byte	0x03, 0x50
        /*009a*/ 	.short	0x0000


	//----- nvinfo : EIATTR_MAXREG_COUNT
	.align		4
        /*009c*/ 	.byte	0x03, 0x1b
        /*009e*/ 	.short	0x00ff


	//----- nvinfo : EIATTR_MERCURY_ISA_VERSION
	.align		4
        /*00a0*/ 	.byte	0x03, 0x5f
        /*00a2*/ 	.short	0x0101


	//----- nvinfo : EIATTR_VRC_CTA_INIT_COUNT
	.align		4
        /*00a4*/ 	.byte	0x02, 0x4a
	.zero		1
	.zero		1


	//----- nvinfo : EIATTR_EXIT_INSTR_OFFSETS
	.align		4
        /*00a8*/ 	.byte	0x04, 0x1c
        /*00aa*/ 	.short	(.L_235 - .L_234)


	//   ....[0]....
.L_234:
        /*00ac*/ 	.word	0x00000100


	//   ....[1]....
        /*00b0*/ 	.word	0x00000d40


	//----- nvinfo : EIATTR_CBANK_PARAM_SIZE
	.align		4
.L_235:
        /*00b4*/ 	.byte	0x03, 0x19
        /*00b6*/ 	.short	0x0034


	//----- nvinfo : EIATTR_PARAM_CBANK
	.align		4
        /*00b8*/ 	.byte	0x04, 0x0a
        /*00ba*/ 	.short	(.L_237 - .L_236)
	.align		4
.L_236:
        /*00bc*/ 	.word	index@(.nv.constant0._Z25yuv420_to_rgb24_unroll2x2PKhS0_S0_Phiiiii)
        /*00c0*/ 	.short	0x0380
        /*00c2*/ 	.short	0x0034


	//----- nvinfo : EIATTR_SW_WAR
	.align		4
.L_237:
        /*00c4*/ 	.byte	0x04, 0x36
        /*00c6*/ 	.short	(.L_239 - .L_238)
.L_238:
        /*00c8*/ 	.word	0x00000008
.L_239:


//--------------------- .nv.info._Z30yuv420_to_planar_rgb_unroll2x2PKhS0_S0_Pviiiiiiib --------------------------
	.section	.nv.info._Z30yuv420_to_planar_rgb_unroll2x2PKhS0_S0_Pviiiiiiib,"",@"SHT_CUDA_INFO"
	.sectionflags	@""
	.align	4


	//----- nvinfo : EIATTR_CUDA_API_VERSION
	.align		4
        /*0000*/ 	.byte	0x04, 0x37
        /*0002*/ 	.short	(.L_241 - .L_240)
.L_240:
        /*0004*/ 	.word	0x00000082


	//----- nvinfo : EIATTR_KPARAM_INFO
	.align		4
.L_241:
        /*0008*/ 	.byte	0x04, 0x17
        /*000a*/ 	.short	(.L_243 - .L_242)
.L_242:
        /*000c*/ 	.word	0x00000000
        /*0010*/ 	.short	0x000b
        /*0012*/ 	.short	0x003c
        /*0014*/ 	.byte	0x00, 0xf0, 0x05, 0x00


	//----- nvinfo : EIATTR_KPARAM_INFO
	.align		4
.L_243:
        /*0018*/ 	.byte	0x04, 0x17
        /*001a*/ 	.short	(.L_245 - .L_244)
.L_244:
        /*001c*/ 	.word	0x00000000
        /*0020*/ 	.short	0x000a
        /*0022*/ 	.short	0x0038
        /*0024*/ 	.byte	0x00, 0xf0, 0x11, 0x00


	//----- nvinfo : EIATTR_KPARAM_INFO
	.align		4
.L_245:
        /*0028*/ 	.byte	0x04, 0x17
        /*002a*/ 	.short	(.L_247 - .L_246)
.L_246:
        /*002c*/ 	.word	0x00000000
        /*0030*/ 	.short	0x0009
        /*0032*/ 	.short	0x0034
        /*0034*/ 	.byte	0x00, 0xf0, 0x11, 0x00


	//----- nvinfo : EIATTR_KPARAM_INFO
	.align		4
.L_247:
        /*0038*/ 	.byte	0x04, 0x17
        /*003a*/ 	.short	(.L_249 - .L_248)
.L_248:
        /*003c*/ 	.word	0x00000000
        /*0040*/ 	.short	0x0008
        /*0042*/ 	.short	0x0030
        /*0044*/ 	.byte	0x00, 0xf0, 0x11, 0x00


	//----- nvinfo : EIATTR_KPARAM_INFO
	.align		4
.L_249:
        /*0048*/ 	.byte	0x04, 0x17
        /*004a*/ 	.short	(.L_251 - .L_250)
.L_250:
        /*004c*/ 	.word	0x00000000
        /*0050*/ 	.short	0x0007
        /*0052*/ 	.short	0x002c
        /*0054*/ 	.byte	0x00, 0xf0, 0x11, 0x00


	//----- nvinfo : EIATTR_KPARAM_INFO
	.align		4
.L_251:
        /*0058*/ 	.byte	0x04, 0x17
        /*005a*/ 	.short	(.L_253 - .L_252)
.L_252:
        /*005c*/ 	.word	0x00000000
        /*0060*/ 	.short	0x0006
        /*0062*/ 	.short	0x0028
        /*0064*/ 	.byte	0x00, 0xf0, 0x11, 0x00


	//----- nvinfo : EIATTR_KPARAM_INFO
	.align		4
.L_253:
        /*0068*/ 	.byte	0x04, 0x17
        /*006a*/ 	.short	(.L_255 - .L_254)
.L_254:
        /*006c*/ 	.word	0x00000000
        /*0070*/ 	.short	0x0005
        /*0072*/ 	.short	0x0024
        /*0074*/ 	.byte	0x00, 0xf0, 0x11, 0x00


	//----- nvinfo : EIATTR_KPARAM_INFO
	.align		4
.L_255:
        /*0078*/ 	.byte	0x04, 0x17
        /*007a*/ 	.short	(.L_257 - .L_256)
.L_256:
        /*007c*/ 	.word	0x00000000
        /*0080*/ 	.short	0x0004
        /*0082*/ 	.short	0x0020
        /*0084*/ 	.byte	0x00, 0xf0, 0x11, 0x00


	//----- nvinfo : EIATTR_KPARAM_INFO
	.align		4
.L_257:
        /*0088*/ 	.byte	0x04, 0x17
        /*008a*/ 	.short	(.L_259 - .L_258)
.L_258:
        /*008c*/ 	.word	0x00000000
        /*0090*/ 	.short	0x0003
        /*0092*/ 	.short	0x0018
        /*0094*/ 	.byte	0x00, 0xf5, 0x21, 0x00


	//----- nvinfo : EIATTR_KPARAM_INFO
	.align		4
.L_259:
        /*0098*/ 	.byte	0x04, 0x17
        /*009a*/ 	.short	(.L_261 - .L_260)
.L_260:
        /*009c*/ 	.word	0x00000000
        /*00a0*/ 	.short	0x0002
        /*00a2*/ 	.short	0x0010
        /*00a4*/ 	.byte	0x00, 0xf5, 0x21, 0x00


	//----- nvinfo : EIATTR_KPARAM_INFO
	.align		4
.L_261:
        /*00a8*/ 	.byte	0x04, 0x17
        /*00aa*/ 	.short	(.L_263 - .L_262)
.L_262:
        /*00ac*/ 	.word	0x00000000
        /*00b0*/ 	.short	0x0001
        /*00b2*/ 	.short	0x0008
        /*00b4*/ 	.byte	0x00, 0xf5, 0x21, 0x00


	//----- nvinfo : EIATTR_KPARAM_INFO
	.align		4
.L_263:
        /*00b8*/ 	.byte	0x04, 0x17
        /*00ba*/ 	.short	(.L_265 - .L_264)
.L_264:
        /*00bc*/ 	.word	0x00000000
        /*00c0*/ 	.short	0x0000
        /*00c2*/ 	.short	0x0000
        /*00c4*/ 	.byte	0x00, 0xf5, 0x21, 0x00


	//----- nvinfo : EIATTR_SPARSE_MMA_MASK
	.align		4
.L_265:
        /*00c8*/ 	.byte	0x03, 0x50
        /*00ca*/ 	.short	0x0000


	//----- nvinfo : EIATTR_MAXREG_COUNT
	.align		4
        /*00cc*/ 	.byte	0x03, 0x1b
        /*00ce*/ 	.short	0x00ff


	//----- nvinfo : EIATTR_MERCURY_ISA_VERSION
	.align		4
        /*00d0*/ 	.byte	0x03, 0x5f
        /*00d2*/ 	.short	0x0101


	//----- nvinfo : EIATTR_VRC_CTA_INIT_COUNT
	.align		4
        /*00d4*/ 	.byte	0x02, 0x4a
	.zero		1
	.zero		1


	//----- nvinfo : EIATTR_EXIT_INSTR_OFFSETS
	.align		4
        /*00d8*/ 	.byte	0x04, 0x1c
        /*00da*/ 	.short	(.L_267 - .L_266)


	//   ....[0]....
.L_266:
        /*00dc*/ 	.word	0x00000110


	//   ....[1]....
        /*00e0*/ 	.word	0x000019d0


	//   ....[2]....
        /*00e4*/ 	.word	0x00001a50


	//----- nvinfo : EIATTR_CRS_STACK_SIZE
	.align		4
.L_267:
        /*00e8*/ 	.byte	0x04, 0x1e
        /*00ea*/ 	.short	(.L_269 - .L_268)
.L_268:
        /*00ec*/ 	.word	0x00000000


	//----- nvinfo : EIATTR_CBANK_PARAM_SIZE
	.align		4
.L_269:
        /*00f0*/ 	.byte	0x03, 0x19
        /*00f2*/ 	.short	0x003d


	//----- nvinfo : EIATTR_PARAM_CBANK
	.align		4
        /*00f4*/ 	.byte	0x04, 0x0a
        /*00f6*/ 	.short	(.L_271 - .L_270)
	.align		4
.L_270:
        /*00f8*/ 	.word	index@(.nv.constant0._Z30yuv420_to_planar_rgb_unroll2x2PKhS0_S0_Pviiiiiiib)
        /*00fc*/ 	.short	0x0380
        /*00fe*/ 	.short	0x003d


	//----- nvinfo : EIATTR_SW_WAR
	.align		4
.L_271:
        /*0100*/ 	.byte	0x04, 0x36
        /*0102*/ 	.short	(.L_273 - .L_272)
.L_272:
        /*0104*/ 	.word	0x00000008
.L_273:


//--------------------- .nv.callgraph             --------------------------
	.section	.nv.callgraph,"",@"SHT_CUDA_CALLGRAPH"
	.align	4
	.sectionentsize	8
	.align		4
        /*0000*/ 	.word	0x00000000
	.align		4
        /*0004*/ 	.word	0xffffffff
	.align		4
        /*0008*/ 	.word	0x00000000
	.align		4
        /*000c*/ 	.word	0xfffffffe
	.align		4
        /*0010*/ 	.word	0x00000000
	.align		4
        /*0014*/ 	.word	0xfffffffd
	.align		4
        /*0018*/ 	.word	0x00000000
	.align		4
        /*001c*/ 	.word	0xfffffffc


//--------------------- .nv.constant3             --------------------------
	.section	.nv.constant3,"a",@progbits
	.align	4
.nv.constant3:
	.type		w00,@object
	.size		w00,(w10 - w00)
w00:
        /*0000*/ 	.byte	0x00, 0x00, 0x10, 0x3f
	.type		w10,@object
	.size		w10,(w01 - w10)
w10:
        /*0004*/ 	.byte	0x00, 0x00, 0x40, 0x3e
	.type		w01,@object
	.size		w01,(w11 - w01)
w01:
        /*0008*/ 	.byte	0x00, 0x00, 0x40, 0x3e
	.type		w11,@object
	.size		w11,(.L_3 - w11)
w11:
        /*000c*/ 	.byte	0x00, 0x00, 0x80, 0x3d
.L_3:


//--------------------- .text._Z46rgb24_to_planar_fp16_kernel_stride_single_destPKhP6__halfiiiii --------------------------
	.section	.text._Z46rgb24_to_planar_fp16_kernel_stride_single_destPKhP6__halfiiiii,"ax",@progbits
	.align	128
.text._Z46rgb24_to_planar_fp16_kernel_stride_single_destPKhP6__halfiiiii:
        .type           _Z46rgb24_to_planar_fp16_kernel_stride_single_destPKhP6__halfiiiii,@function
        .size           _Z46rgb24_to_planar_fp16_kernel_stride_single_destPKhP6__halfiiiii,(.L_x_102 - _Z46rgb24_to_planar_fp16_kernel_stride_single_destPKhP6__halfiiiii)
        .other          _Z46rgb24_to_planar_fp16_kernel_stride_single_destPKhP6__halfiiiii,@"STO_CUDA_ENTRY STV_DEFAULT"
_Z46rgb24_to_planar_fp16_kernel_stride_single_destPKhP6__halfiiiii:
[----:B------:R-:W-:Y:S01]  /*0000*/  LDC R1, c[0x0][0x37c] ;  /* 0x0000df00ff017b82 */ /* 0x000fe20000000800 */
[----:B------:R-:W0:Y:S07]  /*0010*/  S2R R5, SR_TID.Y ;  /* 0x0000000000057919 */ /* 0x000e2e0000002200 */
[----:B------:R-:W1:Y:S01]  /*0020*/  LDC R3, c[0x0][0x360] ;  /* 0x0000d800ff037b82 */ /* 0x000e620000000800 */
[----:B------:R-:W2:Y:S01]  /*0030*/  LDCU.64 UR6, c[0x0][0x398] ;  /* 0x00007300ff0677ac */ /* 0x000ea20008000a00 */
[----:B------:R-:W1:Y:S06]  /*0040*/  S2R R0, SR_TID.X ;  /* 0x0000000000007919 */ /* 0x000e6c0000002100 */
[----:B------:R-:W0:Y:S08]  /*0050*/  S2UR UR5, SR_CTAID.Y ;  /* 0x00000000000579c3 */ /* 0x000e300000002600 */
[----:B------:R-:W0:Y:S08]  /*0060*/  LDC R6, c[0x0][0x364] ;  /* 0x0000d900ff067b82 */ /* 0x000e300000000800 */
[----:B------:R-:W1:Y:S01]  /*0070*/  S2UR UR4, SR_CTAID.X ;  /* 0x00000000000479c3 */ /* 0x000e620000002500 */
[----:B0-----:R-:W-:-:S05]  /*0080*/  IMAD R6, R6, UR5, R5 ;  /* 0x0000000506067c24 */ /* 0x001fca000f8e0205 */
[----:B--2---:R-:W-:Y:S01]  /*0090*/  ISETP.GE.AND P0, PT, R6, UR7, PT ;  /* 0x0000000706007c0c */ /* 0x004fe2000bf06270 */
[----:B-1----:R-:W-:-:S05]  /*00a0*/  IMAD R3, R3, UR4, R0 ;  /* 0x0000000403037c24 */ /* 0x002fca000f8e0200 */
[----:B------:R-:W-:-:S13]  /*00b0*/  ISETP.GE.OR P0, PT, R3, UR6, P0 ;  /* 0x0000000603007c0c */ /* 0x000fda0008706670 */
[----:B------:R-:W-:Y:S05]  /*00c0*/  @P0 EXIT ;  /* 0x000000000000094d */ /* 0x000fea0003800000 */
[----:B------:R-:W0:Y:S01]  /*00d0*/  LDC.64 R4, c[0x0][0x390] ;  /* 0x0000e400ff047b82 */ /* 0x000e220000000a00 */
[----:B------:R-:W1:Y:S01]  /*00e0*/  LDCU UR4, c[0x0][0x3a0] ;  /* 0x00007400ff0477ac */ /* 0x000e620008000800 */
[----:B------:R-:W2:Y:S01]  /*00f0*/  LDCU.64 UR8, c[0x0][0x380] ;  /* 0x00007000ff0877ac */ /* 0x000ea20008000a00 */
[----:B0-----:R-:W-:Y:S02]  /*0100*/  VIADDMNMX R2, R5, 0xffffffff, R6, PT ;  /* 0xffffffff05027846 */ /* 0x001fe40003800106 */
[----:B------:R-:W-:-:S03]  /*0110*/  VIADDMNMX R0, R4, 0xffffffff, R3, PT ;  /* 0xffffffff04007846 */ /* 0x000fc60003800103 */
[----:B-1----:R-:W-:Y:S01]  /*0120*/  IMAD R5, R2, UR4, RZ ;  /* 0x0000000402057c24 */ /* 0x002fe2000f8e02ff */
[----:B------:R-:W0:Y:S03]  /*0130*/  LDCU.64 UR4, c[0x0][0x358] ;  /* 0x00006b00ff0477ac */ /* 0x000e260008000a00 */
[----:B------:R-:W-:-:S05]  /*0140*/  IMAD R0, R0, 0x3, R5 ;  /* 0x0000000300007824 */ /* 0x000fca00078e0205 */
[----:B--2---:R-:W-:-:S04]  /*0150*/  IADD3 R4, P0, PT, R0, UR8, RZ ;  /* 0x0000000800047c10 */ /* 0x004fc8000ff1e0ff */
[----:B------:R-:W-:-:S05]  /*0160*/  LEA.HI.X.SX32 R5, R0, UR9, 0x1, P0 ;  /* 0x0000000900057c11 */ /* 0x000fca00080f0eff */
[----:B0-----:R-:W2:Y:S01]  /*0170*/  LDG.E.U8.CONSTANT R0, desc[UR4][R4.64] ;  /* 0x0000000404007981 */ /* 0x001ea2000c1e9100 */
[----:B------:R-:W-:Y:S01]  /*0180*/  IMAD.MOV.U32 R8, RZ, RZ, 0x3b808081 ;  /* 0x3b808081ff087424 */ /* 0x000fe200078e00ff */
[----:B------:R-:W-:Y:S01]  /*0190*/  BSSY.RECONVERGENT B0, `(.L_x_0) ;  /* 0x000000f000007945 */ /* 0x000fe20003800200 */
[----:B------:R-:W-:Y:S02]  /*01a0*/  IMAD.MOV.U32 R2, RZ, RZ, 0x437f0000 ;  /* 0x437f0000ff027424 */ /* 0x000fe400078e00ff */
[----:B------:R-:W-:Y:S02]  /*01b0*/  IMAD R6, R6, UR6, R3 ;  /* 0x0000000606067c24 */ /* 0x000fe4000f8e0203 */
[----:B------:R-:W-:-:S04]  /*01c0*/  FFMA R7, R8, -R2, 1 ;  /* 0x3f80000008077423 */ /* 0x000fc80000000802 */
[----:B------:R-:W-:Y:S01]  /*01d0*/  FFMA R7, R7, R8, 0.0039215688593685626984 ;  /* 0x3b80808107077423 */ /* 0x000fe20000000008 */
[----:B--2---:R-:W-:-:S04]  /*01e0*/  I2FP.F32.U32 R0, R0 ;  /* 0x0000000000007245 */ /* 0x004fc80000201000 */
[----:B------:R-:W0:Y:S01]  /*01f0*/  FCHK P0, R0, 255 ;  /* 0x437f000000007902 */ /* 0x000e220000000000 */
[----:B------:R-:W-:-:S04]  /*0200*/  FFMA R8, R0, R7, RZ ;  /* 0x0000000700087223 */ /* 0x000fc800000000ff */
[----:B------:R-:W-:-:S04]  /*0210*/  FFMA R9, R8, -255, R0 ;  /* 0xc37f000008097823 */ /* 0x000fc80000000000 */
[----:B------:R-:W-:Y:S01]  /*0220*/  FFMA R7, R7, R9, R8 ;  /* 0x0000000907077223 */ /* 0x000fe20000000008 */
[----:B0-----:R-:W-:Y:S06]  /*0230*/  @!P0 BRA `(.L_x_1) ;  /* 0x0000000000108947 */ /* 0x001fec0003800000 */
[----:B------:R-:W-:Y:S01]  /*0240*/  IMAD.MOV.U32 R3, RZ, RZ, R0 ;  /* 0x000000ffff037224 */ /* 0x000fe200078e0000 */
[----:B------:R-:W-:-:S07]  /*0250*/  MOV R10, 0x270 ;  /* 0x00000270000a7802 */ /* 0x000fce0000000f00 */
[----:B------:R-:W-:Y:S05]  /*0260*/  CALL.REL.NOINC `($__internal_0_$__cuda_sm3x_div_rn_noftz_f32_slowpath) ;  /* 0x0000000000b47944 */ /* 0x000fea0003c00000 */
[----:B------:R-:W-:-:S07]  /*0270*/  IMAD.MOV.U32 R7, RZ, RZ, R0 ;  /* 0x000000ffff077224 */ /* 0x000fce00078e0000 */
.L_x_1:
[----:B------:R-:W-:Y:S05]  /*0280*/  BSYNC.RECONVERGENT B0 ;  /* 0x0000000000007941 */ /* 0x000fea0003800200 */
.L_x_0:
[----:B------:R-:W2:Y:S01]  /*0290*/  LDG.E.U8.CONSTANT R0, desc[UR4][R4.64+0x1] ;  /* 0x0000010404007981 */ /* 0x000ea2000c1e9100 */
[----:B------:R-:W-:Y:S01]  /*02a0*/  IMAD.MOV.U32 R9, RZ, RZ, 0x3b808081 ;  /* 0x3b808081ff097424 */ /* 0x000fe200078e00ff */
[----:B------:R-:W-:Y:S03]  /*02b0*/  BSSY.RECONVERGENT B0, `(.L_x_2) ;  /* 0x000000c000007945 */ /* 0x000fe60003800200 */
[----:B------:R-:W-:Y:S01]  /*02c0*/  FFMA R8, R9, -R2, 1 ;  /* 0x3f80000009087423 */ /* 0x000fe20000000802 */
[----:B--2---:R-:W-:-:S03]  /*02d0*/  I2FP.F32.U32 R3, R0 ;  /* 0x0000000000037245 */ /* 0x004fc60000201000 */
[----:B------:R-:W-:Y:S01]  /*02e0*/  FFMA R0, R8, R9, 0.0039215688593685626984 ;  /* 0x3b80808108007423 */ /* 0x000fe20000000009 */
[----:B------:R-:W0:Y:S03]  /*02f0*/  FCHK P0, R3, 255 ;  /* 0x437f000003007902 */ /* 0x000e260000000000 */
[----:B------:R-:W-:-:S04]  /*0300*/  FFMA R8, R0, R3, RZ ;  /* 0x0000000300087223 */ /* 0x000fc800000000ff */
[----:B------:R-:W-:-:S04]  /*0310*/  FFMA R9, R8, -255, R3 ;  /* 0xc37f000008097823 */ /* 0x000fc80000000003 */
[----:B------:R-:W-:Y:S01]  /*0320*/  FFMA R8, R0, R9, R8 ;  /* 0x0000000900087223 */ /* 0x000fe20000000008 */
[----:B0-----:R-:W-:Y:S06]  /*0330*/  @!P0 BRA `(.L_x_3) ;  /* 0x00000000000c8947 */ /* 0x001fec0003800000 */
[----:B------:R-:W-:-:S07]  /*0340*/  MOV R10, 0x360 ;  /* 0x00000360000a7802 */ /* 0x000fce0000000f00 */
[----:B------:R-:W-:Y:S05]  /*0350*/  CALL.REL.NOINC `($__internal_0_$__cuda_sm3x_div_rn_noftz_f32_slowpath) ;  /* 0x0000000000787944 */ /* 0x000fea0003c00000 */
[----:B------:R-:W-:-:S07]  /*0360*/  IMAD.MOV.U32 R8, RZ, RZ, R0 ;  /* 0x000000ffff087224 */ /* 0x000fce00078e0000 */
.L_x_3:
[----:B------:R-:W-:Y:S05]  /*0370*/  BSYNC.RECONVERGENT B0 ;  /* 0x0000000000007941 */ /* 0x000fea0003800200 */
.L_x_2:
[----:B------:R-:W2:Y:S01]  /*0380*/  LDG.E.U8.CONSTANT R4, desc[UR4][R4.64+0x2] ;  /* 0x0000020404047981 */ /* 0x000ea2000c1e9100 */
[----:B------:R-:W-:Y:S01]  /*0390*/  IMAD.MOV.U32 R9, RZ, RZ, 0x3b808081 ;  /* 0x3b808081ff097424 */ /* 0x000fe200078e00ff */
[----:B------:R-:W-:Y:S03]  /*03a0*/  BSSY.RECONVERGENT B0, `(.L_x_4) ;  /* 0x000000b000007945 */ /* 0x000fe60003800200 */
        /* <DEDUP_REMOVED lines=8> */
[----:B------:R-:W-:-:S07]  /*0430*/  MOV R10, 0x450 ;  /* 0x00000450000a7802 */ /* 0x000fce0000000f00 */
[----:B------:R-:W-:Y:S05]  /*0440*/  CALL.REL.NOINC `($__internal_0_$__cuda_sm3x_div_rn_noftz_f32_slowpath) ;  /* 0x00000000003c7944 */ /* 0x000fea0003c00000 */
.L_x_5:
[----:B------:R-:W-:Y:S05]  /*0450*/  BSYNC.RECONVERGENT B0 ;  /* 0x0000000000007941 */ /* 0x000fea0003800200 */
.L_x_4:
[----:B------:R-:W0:Y:S01]  /*0460*/  LDC.64 R2, c[0x0][0x388] ;  /* 0x0000e200ff027b82 */ /* 0x000e220000000a00 */
[----:B------:R-:W-:Y:S02]  /*0470*/  F2FP.F16.F32.PACK_AB R7, R8, R7 ;  /* 0x000000070807723e */ /* 0x000fe400000000ff */
[----:B------:R-:W-:Y:S02]  /*0480*/  F2FP.F16.F32.PACK_AB R0, RZ, R0 ;  /* 0x00000000ff00723e */ /* 0x000fe400000000ff */
[C---:B------:R-:W-:Y:S02]  /*0490*/  PRMT R8, R7.reuse, 0x7610, R8 ;  /* 0x0000761007087816 */ /* 0x040fe40000000008 */
[----:B------:R-:W-:Y:S01]  /*04a0*/  PRMT R10, R7, 0x7632, R10 ;  /* 0x00007632070a7816 */ /* 0x000fe2000000000a */
[----:B------:R-:W1:Y:S01]  /*04b0*/  LDC.64 R4, c[0x0][0x398] ;  /* 0x0000e600ff047b82 */ /* 0x000e620000000a00 */
[----:B0-----:R-:W-:-:S05]  /*04c0*/  IMAD.WIDE R2, R6, 0x2, R2 ;  /* 0x0000000206027825 */ /* 0x001fca00078e0202 */
[----:B------:R-:W-:Y:S01]  /*04d0*/  STG.E.U16 desc[UR4][R2.64], R8 ;  /* 0x0000000802007986 */ /* 0x000fe2000c101504 */
[----:B-1----:R-:W-:-:S04]  /*04e0*/  IMAD R9, R5, R4, RZ ;  /* 0x0000000405097224 */ /* 0x002fc800078e02ff */
[----:B------:R-:W-:-:S05]  /*04f0*/  IMAD.WIDE R4, R9, 0x2, R2 ;  /* 0x0000000209047825 */ /* 0x000fca00078e0202 */
[----:B------:R-:W-:Y:S01]  /*0500*/  STG.E.U16 desc[UR4][R4.64], R10 ;  /* 0x0000000a04007986 */ /* 0x000fe2000c101504 */
[----:B------:R-:W-:-:S05]  /*0510*/  IMAD.WIDE R6, R9, 0x2, R4 ;  /* 0x0000000209067825 */ /* 0x000fca00078e0204 */
[----:B------:R-:W-:Y:S01]  /*0520*/  STG.E.U16 desc[UR4][R6.64], R0 ;  /* 0x0000000006007986 */ /* 0x000fe2000c101504 */
[----:B------:R-:W-:Y:S05]  /*0530*/  EXIT ;  /* 0x000000000000794d */ /* 0x000fea0003800000 */
        .weak           $__internal_0_$__cuda_sm3x_div_rn_noftz_f32_slowpath
        .type           $__internal_0_$__cuda_sm3x_div_rn_noftz_f32_slowpath,@function
        .size           $__internal_0_$__cuda_sm3x_div_rn_noftz_f32_slowpath,(.L_x_102 - $__internal_0_$__cuda_sm3x_div_rn_noftz_f32_slowpath)
$__internal_0_$__cuda_sm3x_div_rn_noftz_f32_slowpath:
[----:B------:R-:W-:Y:S01]  /*0540*/  SHF.R.U32.HI R11, RZ, 0x17, R2 ;  /* 0x00000017ff0b7819 */ /* 0x000fe20000011602 */
[----:B------:R-:W-:Y:S01]  /*0550*/  BSSY.RECONVERGENT B1, `(.L_x_6) ;  /* 0x0000064000017945 */ /* 0x000fe20003800200 */
[----:B------:R-:W-:Y:S01]  /*0560*/  SHF.R.U32.HI R0, RZ, 0x17, R3 ;  /* 0x00000017ff007819 */ /* 0x000fe20000011603 */
[----:B------:R-:W-:Y:S01]  /*0570*/  IMAD.MOV.U32 R12, RZ, RZ, 0x437f0000 ;  /* 0x437f0000ff0c7424 */ /* 0x000fe200078e00ff */
[----:B------:R-:W-:Y:S02]  /*0580*/  LOP3.LUT R11, R11, 0xff, RZ, 0xc0, !PT ;  /* 0x000000ff0b0b7812 */ /* 0x000fe400078ec0ff */
[----:B------:R-:W-:-:S03]  /*0590*/  LOP3.LUT R16, R0, 0xff, RZ, 0xc0, !PT ;  /* 0x000000ff00107812 */ /* 0x000fc600078ec0ff */
[----:B------:R-:W-:Y:S02]  /*05a0*/  VIADD R13, R11, 0xffffffff ;  /* 0xffffffff0b0d7836 */ /* 0x000fe40000000000 */
[----:B------:R-:W-:-:S03]  /*05b0*/  VIADD R14, R16, 0xffffffff ;  /* 0xffffffff100e7836 */ /* 0x000fc60000000000 */
[----:B------:R-:W-:-:S04]  /*05c0*/  ISETP.GT.U32.AND P0, PT, R13, 0xfd, PT ;  /* 0x000000fd0d00780c */ /* 0x000fc80003f04070 */
[----:B------:R-:W-:-:S13]  /*05d0*/  ISETP.GT.U32.OR P0, PT, R14, 0xfd, P0 ;  /* 0x000000fd0e00780c */ /* 0x000fda0000704470 */
[----:B------:R-:W-:Y:S01]  /*05e0*/  @!P0 IMAD.MOV.U32 R9, RZ, RZ, RZ ;  /* 0x000000ffff098224 */ /* 0x000fe200078e00ff */
[----:B------:R-:W-:Y:S06]  /*05f0*/  @!P0 BRA `(.L_x_7) ;  /* 0x0000000000608947 */ /* 0x000fec0003800000 */
[----:B------:R-:W-:Y:S01]  /*0600*/  IMAD.MOV.U32 R0, RZ, RZ, 0x437f0000 ;  /* 0x437f0000ff007424 */ /* 0x000fe200078e00ff */
[----:B------:R-:W-:-:S04]  /*0610*/  FSETP.GTU.FTZ.AND P0, PT, |R3|, +INF , PT ;  /* 0x7f8000000300780b */ /* 0x000fc80003f1c200 */
[----:B------:R-:W-:-:S04]  /*0620*/  FSETP.GTU.FTZ.AND P1, PT, |R0|, +INF , PT ;  /* 0x7f8000000000780b */ /* 0x000fc80003f3c200 */
[----:B------:R-:W-:-:S13]  /*0630*/  PLOP3.LUT P0, PT, P0, P1, PT, 0xf8, 0x8f ;  /* 0x00000000008f781c */ /* 0x000fda0000703f70 */
[----:B------:R-:W-:Y:S05]  /*0640*/  @P0 BRA `(.L_x_8) ;  /* 0x00000004004c0947 */ /* 0x000fea0003800000 */
[----:B------:R-:W-:-:S13]  /*0650*/  LOP3.LUT P0, RZ, R12, 0x7fffffff, R3, 0xc8, !PT ;  /* 0x7fffffff0cff7812 */ /* 0x000fda000780c803 */
[----:B------:R-:W-:Y:S05]  /*0660*/  @!P0 BRA `(.L_x_9) ;  /* 0x00000004003c8947 */ /* 0x000fea0003800000 */
[C---:B------:R-:W-:Y:S02]  /*0670*/  FSETP.NEU.FTZ.AND P2, PT, |R3|.reuse, +INF , PT ;  /* 0x7f8000000300780b */ /* 0x040fe40003f5d200 */
[----:B------:R-:W-:Y:S02]  /*0680*/  FSETP.NEU.FTZ.AND P1, PT, |R0|, +INF , PT ;  /* 0x7f8000000000780b */ /* 0x000fe40003f3d200 */
[----:B------:R-:W-:-:S11]  /*0690*/  FSETP.NEU.FTZ.AND P0, PT, |R3|, +INF , PT ;  /* 0x7f8000000300780b */ /* 0x000fd60003f1d200 */
[----:B------:R-:W-:Y:S05]  /*06a0*/  @!P1 BRA !P2, `(.L_x_9) ;  /* 0x00000004002c9947 */ /* 0x000fea0005000000 */
[----:B------:R-:W-:-:S04]  /*06b0*/  LOP3.LUT P2, RZ, R3, 0x7fffffff, RZ, 0xc0, !PT ;  /* 0x7fffffff03ff7812 */ /* 0x000fc8000784c0ff */
[----:B------:R-:W-:-:S13]  /*06c0*/  PLOP3.LUT P1, PT, P1, P2, PT, 0x2f, 0xf2 ;  /* 0x0000000000f2781c */ /* 0x000fda0000f24577 */
[----:B------:R-:W-:Y:S05]  /*06d0*/  @P1 BRA `(.L_x_10) ;  /* 0x0000000400181947 */ /* 0x000fea0003800000 */
[----:B------:R-:W-:-:S04]  /*06e0*/  LOP3.LUT P1, RZ, R12, 0x7fffffff, RZ, 0xc0, !PT ;  /* 0x7fffffff0cff7812 */ /* 0x000fc8000782c0ff */
[----:B------:R-:W-:-:S13]  /*06f0*/  PLOP3.LUT P0, PT, P0, P1, PT, 0x2f, 0xf2 ;  /* 0x0000000000f2781c */ /* 0x000fda0000702577 */
[----:B------:R-:W-:Y:S05]  /*0700*/  @P0 BRA `(.L_x_11) ;  /* 0x0000000400000947 */ /* 0x000fea0003800000 */
[----:B------:R-:W-:Y:S02]  /*0710*/  ISETP.GE.AND P0, PT, R14, RZ, PT ;  /* 0x000000ff0e00720c */ /* 0x000fe40003f06270 */
[----:B------:R-:W-:-:S11]  /*0720*/  ISETP.GE.AND P1, PT, R13, RZ, PT ;  /* 0x000000ff0d00720c */ /* 0x000fd60003f26270 */
[----:B------:R-:W-:Y:S02]  /*0730*/  @P0 IMAD.MOV.U32 R9, RZ, RZ, RZ ;  /* 0x000000ffff090224 */ /* 0x000fe400078e00ff */
[----:B------:R-:W-:Y:S01]  /*0740*/  @!P0 FFMA R3, R3, 1.84467440737095516160e+19, RZ ;  /* 0x5f80000003038823 */ /* 0x000fe200000000ff */
[----:B------:R-:W-:Y:S02]  /*0750*/  @!P0 IMAD.MOV.U32 R9, RZ, RZ, -0x40 ;  /* 0xffffffc0ff098424 */ /* 0x000fe400078e00ff */
[----:B------:R-:W-:Y:S02]  /*0760*/  @!P1 FFMA R12, R0, 1.84467440737095516160e+19, RZ ;  /* 0x5f800000000c9823 */ /* 0x000fe400000000ff */
[----:B------:R-:W-:-:S07]  /*0770*/  @!P1 VIADD R9, R9, 0x40 ;  /* 0x0000004009099836 */ /* 0x000fce0000000000 */
.L_x_7:
[----:B------:R-:W-:Y:S01]  /*0780*/  LEA R13, R11, 0xc0800000, 0x17 ;  /* 0xc08000000b0d7811 */ /* 0x000fe200078eb8ff */
[----:B------:R-:W-:Y:S04]  /*0790*/  BSSY.RECONVERGENT B2, `(.L_x_12) ;  /* 0x0000036000027945 */ /* 0x000fe80003800200 */
[----:B------:R-:W-:Y:S02]  /*07a0*/  IMAD.IADD R13, R12, 0x1, -R13 ;  /* 0x000000010c0d7824 */ /* 0x000fe400078e0a0d */
[----:B------:R-:W-:Y:S02]  /*07b0*/  VIADD R12, R16, 0xffffff81 ;  /* 0xffffff81100c7836 */ /* 0x000fe40000000000 */
[----:B------:R-:W0:Y:S01]  /*07c0*/  MUFU.RCP R14, R13 ;  /* 0x0000000d000e7308 */ /* 0x000e220000001000 */
[----:B------:R-:W-:Y:S01]  /*07d0*/  FADD.FTZ R15, -R13, -RZ ;  /* 0x800000ff0d0f7221 */ /* 0x000fe20000010100 */
[C---:B------:R-:W-:Y:S01]  /*07e0*/  IMAD R0, R12.reuse, -0x800000, R3 ;  /* 0xff8000000c007824 */ /* 0x040fe200078e0203 */
[----:B------:R-:W-:-:S05]  /*07f0*/  IADD3 R12, PT, PT, R12, 0x7f, -R11 ;  /* 0x0000007f0c0c7810 */ /* 0x000fca0007ffe80b */
[----:B------:R-:W-:Y:S02]  /*0800*/  IMAD.IADD R12, R12, 0x1, R9 ;  /* 0x000000010c0c7824 */ /* 0x000fe400078e0209 */
[----:B0-----:R-:W-:-:S04]  /*0810*/  FFMA R17, R14, R15, 1 ;  /* 0x3f8000000e117423 */ /* 0x001fc8000000000f */
[----:B------:R-:W-:-:S04]  /*0820*/  FFMA R16, R14, R17, R14 ;  /* 0x000000110e107223 */ /* 0x000fc8000000000e */
[----:B------:R-:W-:-:S04]  /*0830*/  FFMA R3, R0, R16, RZ ;  /* 0x0000001000037223 */ /* 0x000fc800000000ff */
[----:B------:R-:W-:-:S04]  /*0840*/  FFMA R14, R15, R3, R0 ;  /* 0x000000030f0e7223 */ /* 0x000fc80000000000 */
[----:B------:R-:W-:-:S04]  /*0850*/  FFMA R17, R16, R14, R3 ;  /* 0x0000000e10117223 */ /* 0x000fc80000000003 */
[----:B------:R-:W-:-:S04]  /*0860*/  FFMA R14, R15, R17, R0 ;  /* 0x000000110f0e7223 */ /* 0x000fc80000000000 */
[----:B------:R-:W-:-:S05]  /*0870*/  FFMA R0, R16, R14, R17 ;  /* 0x0000000e10007223 */ /* 0x000fca0000000011 */
[----:B------:R-:W-:-:S04]  /*0880*/  SHF.R.U32.HI R3, RZ, 0x17, R0 ;  /* 0x00000017ff037819 */ /* 0x000fc80000011600 */
[----:B------:R-:W-:-:S05]  /*0890*/  LOP3.LUT R3, R3, 0xff, RZ, 0xc0, !PT ;  /* 0x000000ff03037812 */ /* 0x000fca00078ec0ff */
[----:B------:R-:W-:-:S04]  /*08a0*/  IMAD.IADD R11, R3, 0x1, R12 ;  /* 0x00000001030b7824 */ /* 0x000fc800078e020c */
[----:B------:R-:W-:-:S05]  /*08b0*/  VIADD R3, R11, 0xffffffff ;  /* 0xffffffff0b037836 */ /* 0x000fca0000000000 */
[----:B------:R-:W-:-:S13]  /*08c0*/  ISETP.GE.U32.AND P0, PT, R3, 0xfe, PT ;  /* 0x000000fe0300780c */ /* 0x000fda0003f06070 */
[----:B------:R-:W-:Y:S05]  /*08d0*/  @!P0 BRA `(.L_x_13) ;  /* 0x0000000000808947 */ /* 0x000fea0003800000 */
[----:B------:R-:W-:-:S13]  /*08e0*/  ISETP.GT.AND P0, PT, R11, 0xfe, PT ;  /* 0x000000fe0b00780c */ /* 0x000fda0003f04270 */
[----:B------:R-:W-:Y:S05]  /*08f0*/  @P0 BRA `(.L_x_14) ;  /* 0x00000000006c0947 */ /* 0x000fea0003800000 */
[----:B------:R-:W-:-:S13]  /*0900*/  ISETP.GE.AND P0, PT, R11, 0x1, PT ;  /* 0x000000010b00780c */ /* 0x000fda0003f06270 */
[----:B------:R-:W-:Y:S05]  /*0910*/  @P0 BRA `(.L_x_15) ;  /* 0x0000000000740947 */ /* 0x000fea0003800000 */
[----:B------:R-:W-:Y:S02]  /*0920*/  ISETP.GE.AND P0, PT, R11, -0x18, PT ;  /* 0xffffffe80b00780c */ /* 0x000fe40003f06270 */
[----:B------:R-:W-:-:S11]  /*0930*/  LOP3.LUT R0, R0, 0x80000000, RZ, 0xc0, !PT ;  /* 0x8000000000007812 */ /* 0x000fd600078ec0ff */
[----:B------:R-:W-:Y:S05]  /*0940*/  @!P0 BRA `(.L_x_15) ;  /* 0x0000000000688947 */ /* 0x000fea0003800000 */
[CCC-:B------:R-:W-:Y:S01]  /*0950*/  FFMA.RZ R3, R16.reuse, R14.reuse, R17.reuse ;  /* 0x0000000e10037223 */ /* 0x1c0fe2000000c011 */
[CCC-:B------:R-:W-:Y:S01]  /*0960*/  FFMA.RM R12, R16.reuse, R14.reuse, R17.reuse ;  /* 0x0000000e100c7223 */ /* 0x1c0fe20000004011 */
[C---:B------:R-:W-:Y:S02]  /*0970*/  ISETP.NE.AND P2, PT, R11.reuse, RZ, PT ;  /* 0x000000ff0b00720c */ /* 0x040fe40003f45270 */
[----:B------:R-:W-:Y:S02]  /*0980*/  ISETP.NE.AND P1, PT, R11, RZ, PT ;  /* 0x000000ff0b00720c */ /* 0x000fe40003f25270 */
[----:B------:R-:W-:Y:S01]  /*0990*/  LOP3.LUT R9, R3, 0x7fffff, RZ, 0xc0, !PT ;  /* 0x007fffff03097812 */ /* 0x000fe200078ec0ff */
[----:B------:R-:W-:Y:S01]  /*09a0*/  FFMA.RP R3, R16, R14, R17 ;  /* 0x0000000e10037223 */ /* 0x000fe20000008011 */
[----:B------:R-:W-:Y:S02]  /*09b0*/  VIADD R14, R11, 0x20 ;  /* 0x000000200b0e7836 */ /* 0x000fe40000000000 */
[----:B------:R-:W-:Y:S01]  /*09c0*/  LOP3.LUT R9, R9, 0x800000, RZ, 0xfc, !PT ;  /* 0x0080000009097812 */ /* 0x000fe200078efcff */
[----:B------:R-:W-:Y:S01]  /*09d0*/  IMAD.MOV R11, RZ, RZ, -R11 ;  /* 0x000000ffff0b7224 */ /* 0x000fe200078e0a0b */
[----:B------:R-:W-:-:S02]  /*09e0*/  FSETP.NEU.FTZ.AND P0, PT, R3, R12, PT ;  /* 0x0000000c0300720b */ /* 0x000fc40003f1d000 */
[----:B------:R-:W-:Y:S02]  /*09f0*/  SHF.L.U32 R14, R9, R14, RZ ;  /* 0x0000000e090e7219 */ /* 0x000fe400000006ff */
[----:B------:R-:W-:Y:S02]  /*0a00*/  SEL R12, R11, RZ, P2 ;  /* 0x000000ff0b0c7207 */ /* 0x000fe40001000000 */
[----:B------:R-:W-:Y:S02]  /*0a10*/  ISETP.NE.AND P1, PT, R14, RZ, P1 ;  /* 0x000000ff0e00720c */ /* 0x000fe40000f25270 */
[----:B------:R-:W-:Y:S02]  /*0a20*/  SHF.R.U32.HI R12, RZ, R12, R9 ;  /* 0x0000000cff0c7219 */ /* 0x000fe40000011609 */
[----:B------:R-:W-:Y:S02]  /*0a30*/  PLOP3.LUT P0, PT, P0, P1, PT, 0xf8, 0x8f ;  /* 0x00000000008f781c */ /* 0x000fe40000703f70 */
[----:B------:R-:W-:-:S02]  /*0a40*/  SHF.R.U32.HI R14, RZ, 0x1, R12 ;  /* 0x00000001ff0e7819 */ /* 0x000fc4000001160c */
[----:B------:R-:W-:-:S04]  /*0a50*/  SEL R3, RZ, 0x1, !P0 ;  /* 0x00000001ff037807 */ /* 0x000fc80004000000 */
[----:B------:R-:W-:-:S04]  /*0a60*/  LOP3.LUT R3, R3, 0x1, R14, 0xf8, !PT ;  /* 0x0000000103037812 */ /* 0x000fc800078ef80e */
[----:B------:R-:W-:-:S05]  /*0a70*/  LOP3.LUT R3, R3, R12, RZ, 0xc0, !PT ;  /* 0x0000000c03037212 */ /* 0x000fca00078ec0ff */
[----:B------:R-:W-:-:S05]  /*0a80*/  IMAD.IADD R3, R14, 0x1, R3 ;  /* 0x000000010e037824 */ /* 0x000fca00078e0203 */
[----:B------:R-:W-:Y:S01]  /*0a90*/  LOP3.LUT R0, R3, R0, RZ, 0xfc, !PT ;  /* 0x0000000003007212 */ /* 0x000fe200078efcff */
[----:B------:R-:W-:Y:S06]  /*0aa0*/  BRA `(.L_x_15) ;  /* 0x0000000000107947 */ /* 0x000fec0003800000 */
.L_x_14:
[----:B------:R-:W-:-:S04]  /*0ab0*/  LOP3.LUT R0, R0, 0x80000000, RZ, 0xc0, !PT ;  /* 0x8000000000007812 */ /* 0x000fc800078ec0ff */
[----:B------:R-:W-:Y:S01]  /*0ac0*/  LOP3.LUT R0, R0, 0x7f800000, RZ, 0xfc, !PT ;  /* 0x7f80000000007812 */ /* 0x000fe200078efcff */
[----:B------:R-:W-:Y:S06]  /*0ad0*/  BRA `(.L_x_15) ;  /* 0x0000000000047947 */ /* 0x000fec0003800000 */
.L_x_13:
[----:B------:R-:W-:-:S07]  /*0ae0*/  IMAD R0, R12, 0x800000, R0 ;  /* 0x008000000c007824 */ /* 0x000fce00078e0200 */
.L_x_15:
[----:B------:R-:W-:Y:S05]  /*0af0*/  BSYNC.RECONVERGENT B2 ;  /* 0x0000000000027941 */ /* 0x000fea0003800200 */
.L_x_12:
[----:B------:R-:W-:Y:S05]  /*0b00*/  BRA `(.L_x_16) ;  /* 0x0000000000207947 */ /* 0x000fea0003800000 */
.L_x_11:
[----:B------:R-:W-:-:S04]  /*0b10*/  LOP3.LUT R0, R12, 0x80000000, R3, 0x48, !PT ;  /* 0x800000000c007812 */ /* 0x000fc800078e4803 */
[----:B------:R-:W-:Y:S01]  /*0b20*/  LOP3.LUT R0, R0, 0x7f800000, RZ, 0xfc, !PT ;  /* 0x7f80000000007812 */ /* 0x000fe200078efcff */
[----:B------:R-:W-:Y:S06]  /*0b30*/  BRA `(.L_x_16) ;  /* 0x0000000000147947 */ /* 0x000fec0003800000 */
.L_x_10:
[----:B------:R-:W-:Y:S01]  /*0b40*/  LOP3.LUT R0, R12, 0x80000000, R3, 0x48, !PT ;  /* 0x800000000c007812 */ /* 0x000fe200078e4803 */
[----:B------:R-:W-:Y:S06]  /*0b50*/  BRA `(.L_x_16) ;  /* 0x00000000000c7947 */ /* 0x000fec0003800000 */
.L_x_9:
[----:B------:R-:W0:Y:S01]  /*0b60*/  MUFU.RSQ R0, -QNAN ;  /* 0xffc0000000007908 */ /* 0x000e220000001400 */
[----:B------:R-:W-:Y:S05]  /*0b70*/  BRA `(.L_x_16) ;  /* 0x0000000000047947 */ /* 0x000fea0003800000 */
.L_x_8:
[----:B------:R-:W-:-:S07]  /*0b80*/  FADD.FTZ R0, R3, R0 ;  /* 0x0000000003007221 */ /* 0x000fce0000010000 */
.L_x_16:
[----:B------:R-:W-:Y:S05]  /*0b90*/  BSYNC.RECONVERGENT B1 ;  /* 0x0000000000017941 */ /* 0x000fea0003800200 */
.L_x_6:
[----:B------:R-:W-:-:S04]  /*0ba0*/  IMAD.MOV.U32 R11, RZ, RZ, 0x0 ;  /* 0x00000000ff0b7424 */ /* 0x000fc800078e00ff */
[----:B0-----:R-:W-:Y:S05]  /*0bb0*/  RET.REL.NODEC R10 `(_Z46rgb24_to_planar_fp16_kernel_stride_single_destPKhP6__halfiiiii) ;  /* 0xfffffff40a107950 */ /* 0x001fea0003c3ffff */
.L_x_17:
[----:B------:R-:W-:-:S00]  /*0bc0*/  BRA `(.L_x_17) ;  /* 0xfffffffc00fc7947 */ /* 0x000fc0000383ffff */
[----:B------:R-:W-:-:S00]  /*0bd0*/  NOP ;  /* 0x0000000000007918 */ /* 0x000fc00000000000 */
        /* <DEDUP_REMOVED lines=10> */
.L_x_102:


//--------------------- .text._Z46rgb24_to_planar_fp32_kernel_stride_single_destPKhPfiiiii --------------------------
	.section	.text._Z46rgb24_to_planar_fp32_kernel_stride_single_destPKhPfiiiii,"ax",@progbits
	.align	128
.text._Z46rgb24_to_planar_fp32_kernel_stride_single_destPKhPfiiiii:
        .type           _Z46rgb24_to_planar_fp32_kernel_stride_single_destPKhPfiiiii,@function
        .size           _Z46rgb24_to_planar_fp32_kernel_stride_single_destPKhPfiiiii,(.L_x_104 - _Z46rgb24_to_planar_fp32_kernel_stride_single_destPKhPfiiiii)
        .other          _Z46rgb24_to_planar_fp32_kernel_stride_single_destPKhPfiiiii,@"STO_CUDA_ENTRY STV_DEFAULT"
_Z46rgb24_to_planar_fp32_kernel_stride_single_destPKhPfiiiii:
        /* <DEDUP_REMOVED lines=38> */
[----:B------:R-:W-:Y:S05]  /*0260*/  CALL.REL.NOINC `($__internal_1_$__cuda_sm3x_div_rn_noftz_f32_slowpath) ;  /* 0x0000000000a87944 */ /* 0x000fea0003c00000 */
[----:B------:R-:W-:-:S07]  /*0270*/  IMAD.MOV.U32 R2, RZ, RZ, R0 ;  /* 0x000000ffff027224 */ /* 0x000fce00078e0000 */
.L_x_19:
[----:B------:R-:W-:Y:S05]  /*0280*/  BSYNC.RECONVERGENT B0 ;  /* 0x0000000000007941 */ /* 0x000fea0003800200 */
.L_x_18:
        /* <DEDUP_REMOVED lines=12> */
[----:B------:R-:W-:Y:S05]  /*0350*/  CALL.REL.NOINC `($__internal_1_$__cuda_sm3x_div_rn_noftz_f32_slowpath) ;  /* 0x00000000006c7944 */ /* 0x000fea0003c00000 */
[----:B------:R-:W-:-:S07]  /*0360*/  IMAD.MOV.U32 R8, RZ, RZ, R0 ;  /* 0x000000ffff087224 */ /* 0x000fce00078e0000 */
.L_x_21:
[----:B------:R-:W-:Y:S05]  /*0370*/  BSYNC.RECONVERGENT B0 ;  /* 0x0000000000007941 */ /* 0x000fea0003800200 */
.L_x_20:
[----:B------:R-:W2:Y:S01]  /*0380*/  LDG.E.U8.CONSTANT R4, desc[UR4][R4.64+0x2] ;  /* 0x0000020404047981 */ /* 0x000ea2000c1e9100 */
[----:B------:R-:W-:Y:S01]  /*0390*/  HFMA2 R9, -RZ, RZ, 0.9375, -7.688999176025390625e-06 ;  /* 0x3b808081ff097431 */ /* 0x000fe200000001ff */
[----:B------:R-:W-:Y:S04]  /*03a0*/  BSSY.RECONVERGENT B0, `(.L_x_22) ;  /* 0x000000c000007945 */ /* 0x000fe80003800200 */
        /* <DEDUP_REMOVED lines=9> */
[----:B------:R-:W-:Y:S05]  /*0440*/  CALL.REL.NOINC `($__internal_1_$__cuda_sm3x_div_rn_noftz_f32_slowpath) ;  /* 0x0000000000307944 */ /* 0x000fea0003c00000 */
[----:B------:R-:W-:-:S07]  /*0450*/  IMAD.MOV.U32 R9, RZ, RZ, R0 ;  /* 0x000000ffff097224 */ /* 0x000fce00078e0000 */
.L_x_23:
[----:B------:R-:W-:Y:S05]  /*0460*/  BSYNC.RECONVERGENT B0 ;  /* 0x0000000000007941 */ /* 0x000fea0003800200 */
.L_x_22:
[----:B------:R-:W0:Y:S08]  /*0470*/  LDC.64 R4, c[0x0][0x388] ;  /* 0x0000e200ff047b82 */ /* 0x000e300000000a00 */
[----:B------:R-:W1:Y:S01]  /*0480*/  LDC.64 R10, c[0x0][0x398] ;  /* 0x0000e600ff0a7b82 */ /* 0x000e620000000a00 */
[----:B0-----:R-:W-:-:S05]  /*0490*/  IMAD.WIDE R4, R7, 0x4, R4 ;  /* 0x0000000407047825 */ /* 0x001fca00078e0204 */
[----:B------:R-:W-:Y:S01]  /*04a0*/  STG.E desc[UR4][R4.64], R2 ;  /* 0x0000000204007986 */ /* 0x000fe2000c101904 */
[----:B-1----:R-:W-:-:S04]  /*04b0*/  IMAD R11, R11, R10, RZ ;  /* 0x0000000a0b0b7224 */ /* 0x002fc800078e02ff */
[----:B------:R-:W-:-:S05]  /*04c0*/  IMAD.WIDE R6, R11, 0x4, R4 ;  /* 0x000000040b067825 */ /* 0x000fca00078e0204 */
[----:B------:R-:W-:Y:S01]  /*04d0*/  STG.E desc[UR4][R6.64], R8 ;  /* 0x0000000806007986 */ /* 0x000fe2000c101904 */
[----:B------:R-:W-:-:S05]  /*04e0*/  IMAD.WIDE R10, R11, 0x4, R6 ;  /* 0x000000040b0a7825 */ /* 0x000fca00078e0206 */
[----:B------:R-:W-:Y:S01]  /*04f0*/  STG.E desc[UR4][R10.64], R9 ;  /* 0x000000090a007986 */ /* 0x000fe2000c101904 */
[----:B------:R-:W-:Y:S05]  /*0500*/  EXIT ;  /* 0x000000000000794d */ /* 0x000fea0003800000 */
        .weak           $__internal_1_$__cuda_sm3x_div_rn_noftz_f32_slowpath
        .type           $__internal_1_$__cuda_sm3x_div_rn_noftz_f32_slowpath,@function
        .size           $__internal_1_$__cuda_sm3x_div_rn_noftz_f32_slowpath,(.L_x_104 - $__internal_1_$__cuda_sm3x_div_rn_noftz_f32_slowpath)
$__internal_1_$__cuda_sm3x_div_rn_noftz_f32_slowpath:
        /* <DEDUP_REMOVED lines=12> */
[----:B------:R-:W-:Y:S02]  /*05d0*/  MOV R0, 0x437f0000 ;  /* 0x437f000000007802 */ /* 0x000fe40000000f00 */
[----:B------:R-:W-:Y:S02]  /*05e0*/  FSETP.GTU.FTZ.AND P0, PT, |R3|, +INF , PT ;  /* 0x7f8000000300780b */ /* 0x000fe40003f1c200 */
        /* <DEDUP_REMOVED lines=22> */
.L_x_25:
[----:B------:R-:W-:Y:S01]  /*0750*/  LEA R13, R11, 0xc0800000, 0x17 ;  /* 0xc08000000b0d7811 */ /* 0x000fe200078eb8ff */
[----:B------:R-:W-:Y:S04]  /*0760*/  BSSY.RECONVERGENT B2, `(.L_x_30) ;  /* 0x0000036000027945 */ /* 0x000fe80003800200 */
[----:B------:R-:W-:Y:S01]  /*0770*/  IMAD.IADD R13, R12, 0x1, -R13 ;  /* 0x000000010c0d7824 */ /* 0x000fe200078e0a0d */
[----:B------:R-:W-:-:S03]  /*0780*/  IADD3 R12, PT, PT, R16, -0x7f, RZ ;  /* 0xffffff81100c7810 */ /* 0x000fc60007ffe0ff */
        /* <DEDUP_REMOVED lines=31> */
[C---:B------:R-:W-:Y:S01]  /*0980*/  VIADD R14, R11.reuse, 0x20 ;  /* 0x000000200b0e7836 */ /* 0x040fe20000000000 */
[----:B------:R-:W-:Y:S02]  /*0990*/  IADD3 R11, PT, PT, -R11, RZ, RZ ;  /* 0x000000ff0b0b7210 */ /* 0x000fe40007ffe1ff */
[----:B------:R-:W-:-:S02]  /*09a0*/  LOP3.LUT R9, R9, 0x800000, RZ, 0xfc, !PT ;  /* 0x0080000009097812 */ /* 0x000fc400078efcff */
[----:B------:R-:W-:Y:S02]  /*09b0*/  FSETP.NEU.FTZ.AND P0, PT, R3, R12, PT ;  /* 0x0000000c0300720b */ /* 0x000fe40003f1d000 */
[----:B------:R-:W-:Y:S02]  /*09c0*/  SHF.L.U32 R14, R9, R14, RZ ;  /* 0x0000000e090e7219 */ /* 0x000fe400000006ff */
[----:B------:R-:W-:Y:S02]  /*09d0*/  SEL R12, R11, RZ, P2 ;  /* 0x000000ff0b0c7207 */ /* 0x000fe40001000000 */
[----:B------:R-:W-:Y:S02]  /*09e0*/  ISETP.NE.AND P1, PT, R14, RZ, P1 ;  /* 0x000000ff0e00720c */ /* 0x000fe40000f25270 */
[----:B------:R-:W-:Y:S02]  /*09f0*/  SHF.R.U32.HI R12, RZ, R12, R9 ;  /* 0x0000000cff0c7219 */ /* 0x000fe40000011609 */
[----:B------:R-:W-:-:S02]  /*0a00*/  PLOP3.LUT P0, PT, P0, P1, PT, 0xf8, 0x8f ;  /* 0x00000000008f781c */ /* 0x000fc40000703f70 */
[----:B------:R-:W-:Y:S02]  /*0a10*/  SHF.R.U32.HI R14, RZ, 0x1, R12 ;  /* 0x00000001ff0e7819 */ /* 0x000fe4000001160c */
[----:B------:R-:W-:-:S04]  /*0a20*/  SEL R3, RZ, 0x1, !P0 ;  /* 0x00000001ff037807 */ /* 0x000fc80004000000 */
[----:B------:R-:W-:-:S04]  /*0a30*/  LOP3.LUT R3, R3, 0x1, R14, 0xf8, !PT ;  /* 0x0000000103037812 */ /* 0x000fc800078ef80e */
[----:B------:R-:W-:-:S05]  /*0a40*/  LOP3.LUT R3, R3, R12, RZ, 0xc0, !PT ;  /* 0x0000000c03037212 */ /* 0x000fca00078ec0ff */
[----:B------:R-:W-:-:S05]  /*0a50*/  IMAD.IADD R3, R14, 0x1, R3 ;  /* 0x000000010e037824 */ /* 0x000fca00078e0203 */
[----:B------:R-:W-:Y:S01]  /*0a60*/  LOP3.LUT R0, R3, R0, RZ, 0xfc, !PT ;  /* 0x0000000003007212 */ /* 0x000fe200078efcff */
[----:B------:R-:W-:Y:S06]  /*0a70*/  BRA `(.L_x_33) ;  /* 0x0000000000107947 */ /* 0x000fec0003800000 */
.L_x_32:
[----:B------:R-:W-:-:S04]  /*0a80*/  LOP3.LUT R0, R0, 0x80000000, RZ, 0xc0, !PT ;  /* 0x8000000000007812 */ /* 0x000fc800078ec0ff */
[----:B------:R-:W-:Y:S01]  /*0a90*/  LOP3.LUT R0, R0, 0x7f800000, RZ, 0xfc, !PT ;  /* 0x7f80000000007812 */ /* 0x000fe200078efcff */
[----:B------:R-:W-:Y:S06]  /*0aa0*/  BRA `(.L_x_33) ;  /* 0x0000000000047947 */ /* 0x000fec0003800000 */
.L_x_31:
[----:B------:R-:W-:-:S07]  /*0ab0*/  IMAD R0, R12, 0x800000, R0 ;  /* 0x008000000c007824 */ /* 0x000fce00078e0200 */
.L_x_33:
[----:B------:R-:W-:Y:S05]  /*0ac0*/  BSYNC.RECONVERGENT B2 ;  /* 0x0000000000027941 */ /* 0x000fea0003800200 */
.L_x_30:
[----:B------:R-:W-:Y:S05]  /*0ad0*/  BRA `(.L_x_34) ;  /* 0x0000000000207947 */ /* 0x000fea0003800000 */
.L_x_29:
[----:B------:R-:W-:-:S04]  /*0ae0*/  LOP3.LUT R0, R12, 0x80000000, R3, 0x48, !PT ;  /* 0x800000000c007812 */ /* 0x000fc800078e4803 */
[----:B------:R-:W-:Y:S01]  /*0af0*/  LOP3.LUT R0, R0, 0x7f800000, RZ, 0xfc, !PT ;  /* 0x7f80000000007812 */ /* 0x000fe200078efcff */
[----:B------:R-:W-:Y:S06]  /*0b00*/  BRA `(.L_x_34) ;  /* 0x0000000000147947 */ /* 0x000fec0003800000 */
.L_x_28:
[----:B------:R-:W-:Y:S01]  /*0b10*/  LOP3.LUT R0, R12, 0x80000000, R3, 0x48, !PT ;  /* 0x800000000c007812 */ /* 0x000fe200078e4803 */
[----:B------:R-:W-:Y:S06]  /*0b20*/  BRA `(.L_x_34) ;  /* 0x00000000000c7947 */ /* 0x000fec0003800000 */
.L_x_27:
[----:B------:R-:W0:Y:S01]  /*0b30*/  MUFU.RSQ R0, -QNAN ;  /* 0xffc0000000007908 */ /* 0x000e220000001400 */
[----:B------:R-:W-:Y:S05]  /*0b40*/  BRA `(.L_x_34) ;  /* 0x0000000000047947 */ /* 0x000fea0003800000 */
.L_x_26:
[----:B------:R-:W-:-:S07]  /*0b50*/  FADD.FTZ R0, R3, R0 ;  /* 0x0000000003007221 */ /* 0x000fce0000010000 */
.L_x_34:
[----:B------:R-:W-:Y:S05]  /*0b60*/  BSYNC.RECONVERGENT B1 ;  /* 0x0000000000017941 */ /* 0x000fea0003800200 */
.L_x_24:
[----:B------:R-:W-:-:S04]  /*0b70*/  IMAD.MOV.U32 R11, RZ, RZ, 0x0 ;  /* 0x00000000ff0b7424 */ /* 0x000fc800078e00ff */
[----:B0-----:R-:W-:Y:S05]  /*0b80*/  RET.REL.NODEC R10 `(_Z46rgb24_to_planar_fp32_kernel_stride_single_destPKhPfiiiii) ;  /* 0xfffffff40a1c7950 */ /* 0x001fea0003c3ffff */
.L_x_35:
        /* <DEDUP_REMOVED lines=15> */
.L_x_104:


//--------------------- .text._Z20interleave_uv_kernelPKhS0_iPhiii --------------------------
	.section	.text._Z20interleave_uv_kernelPKhS0_iPhiii,"ax",@progbits
	.align	128
.text._Z20interleave_uv_kernelPKhS0_iPhiii:
        .type           _Z20interleave_uv_kernelPKhS0_iPhiii,@function
        .size           _Z20interleave_uv_kernelPKhS0_iPhiii,(.L_x_106 - _Z20interleave_uv_kernelPKhS0_iPhiii)
        .other          _Z20interleave_uv_kernelPKhS0_iPhiii,@"STO_CUDA_ENTRY STV_DEFAULT"
_Z20interleave_uv_kernelPKhS0_iPhiii:
[----:B------:R-:W-:Y:S01]  /*0000*/  LDC R1, c[0x0][0x37c] ;  /* 0x0000df00ff017b82 */ /* 0x000fe20000000800 */
[----:B------:R-:W0:Y:S07]  /*0010*/  S2R R2, SR_TID.Y ;  /* 0x0000000000027919 */ /* 0x000e2e0000002200 */
[----:B------:R-:W1:Y:S01]  /*0020*/  LDC R0, c[0x0][0x360] ;  /* 0x0000d800ff007b82 */ /* 0x000e620000000800 */
[----:B------:R-:W2:Y:S01]  /*0030*/  LDCU UR6, c[0x0][0x3a8] ;  /* 0x00007500ff0677ac */ /* 0x000ea20008000800 */
[----:B------:R-:W1:Y:S01]  /*0040*/  S2R R5, SR_TID.X ;  /* 0x0000000000057919 */ /* 0x000e620000002100 */
[----:B------:R-:W3:Y:S05]  /*0050*/  LDCU UR7, c[0x0][0x3a4] ;  /* 0x00007480ff0777ac */ /* 0x000eea0008000800 */
[----:B------:R-:W0:Y:S08]  /*0060*/  S2UR UR5, SR_CTAID.Y ;  /* 0x00000000000579c3 */ /* 0x000e300000002600 */
[----:B------:R-:W0:Y:S08]  /*0070*/  LDC R3, c[0x0][0x364] ;  /* 0x0000d900ff037b82 */ /* 0x000e300000000800 */
[----:B------:R-:W1:Y:S01]  /*0080*/  S2UR UR4, SR_CTAID.X ;  /* 0x00000000000479c3 */ /* 0x000e620000002500 */
[----:B0-----:R-:W-:-:S05]  /*0090*/  IMAD R3, R3, UR5, R2 ;  /* 0x0000000503037c24 */ /* 0x001fca000f8e0202 */
[----:B--2---:R-:W-:Y:S01]  /*00a0*/  ISETP.GE.AND P0, PT, R3, UR6, PT ;  /* 0x0000000603007c0c */ /* 0x004fe2000bf06270 */
[----:B-1----:R-:W-:-:S05]  /*00b0*/  IMAD R0, R0, UR4, R5 ;  /* 0x0000000400007c24 */ /* 0x002fca000f8e0205 */
[----:B---3--:R-:W-:-:S13]  /*00c0*/  ISETP.GE.OR P0, PT, R0, UR7, P0 ;  /* 0x0000000700007c0c */ /* 0x008fda0008706670 */
[----:B------:R-:W-:Y:S05]  /*00d0*/  @P0 EXIT ;  /* 0x000000000000094d */ /* 0x000fea0003800000 */
[----:B------:R-:W0:Y:S01]  /*00e0*/  LDCU UR6, c[0x0][0x390] ;  /* 0x00007200ff0677ac */ /* 0x000e220008000800 */
[----:B------:R-:W1:Y:S01]  /*00f0*/  LDCU.128 UR8, c[0x0][0x380] ;  /* 0x00007000ff0877ac */ /* 0x000e620008000c00 */
[----:B------:R-:W2:Y:S01]  /*0100*/  LDCU.64 UR4, c[0x0][0x358] ;  /* 0x00006b00ff0477ac */ /* 0x000ea20008000a00 */
[----:B0-----:R-:W-:Y:S01]  /*0110*/  IMAD R6, R3, UR6, R0 ;  /* 0x0000000603067c24 */ /* 0x001fe2000f8e0200 */
[----:B------:R-:W0:Y:S04]  /*0120*/  LDCU UR6, c[0x0][0x3a0] ;  /* 0x00007400ff0677ac */ /* 0x000e280008000800 */
[----:B-1----:R-:W-:Y:S02]  /*0130*/  IADD3 R4, P0, PT, R6, UR8, RZ ;  /* 0x0000000806047c10 */ /* 0x002fe4000ff1e0ff */
[----:B------:R-:W-:-:S02]  /*0140*/  SHF.R.S32.HI R2, RZ, 0x1f, R6 ;  /* 0x0000001fff027819 */ /* 0x000fc40000011406 */
[----:B------:R-:W-:Y:S02]  /*0150*/  IADD3 R6, P1, PT, R6, UR10, RZ ;  /* 0x0000000a06067c10 */ /* 0x000fe4000ff3e0ff */
[C---:B------:R-:W-:Y:S01]  /*0160*/  IADD3.X R5, PT, PT, R2.reuse, UR9, RZ, P0, !PT ;  /* 0x0000000902057c10 */ /* 0x040fe200087fe4ff */
[----:B------:R-:W1:Y:S01]  /*0170*/  LDCU.64 UR8, c[0x0][0x398] ;  /* 0x00007300ff0877ac */ /* 0x000e620008000a00 */
[----:B------:R-:W-:-:S04]  /*0180*/  IADD3.X R7, PT, PT, R2, UR11, RZ, P1, !PT ;  /* 0x0000000b02077c10 */ /* 0x000fc80008ffe4ff */
[----:B--2---:R-:W2:Y:S04]  /*0190*/  LDG.E.U8.CONSTANT R5, desc[UR4][R4.64] ;  /* 0x0000000404057981 */ /* 0x004ea8000c1e9100 */
[----:B------:R-:W3:Y:S01]  /*01a0*/  LDG.E.U8.CONSTANT R7, desc[UR4][R6.64] ;  /* 0x0000000406077981 */ /* 0x000ee2000c1e9100 */
[----:B------:R-:W-:-:S04]  /*01b0*/  IMAD.SHL.U32 R0, R0, 0x2, RZ ;  /* 0x0000000200007824 */ /* 0x000fc800078e00ff */
[----:B0-----:R-:W-:-:S05]  /*01c0*/  IMAD R0, R3, UR6, R0 ;  /* 0x0000000603007c24 */ /* 0x001fca000f8e0200 */
[----:B-1----:R-:W-:-:S04]  /*01d0*/  IADD3 R2, P0, PT, R0, UR8, RZ ;  /* 0x0000000800027c10 */ /* 0x002fc8000ff1e0ff */
[----:B------:R-:W-:-:S05]  /*01e0*/  LEA.HI.X.SX32 R3, R0, UR9, 0x1, P0 ;  /* 0x0000000900037c11 */ /* 0x000fca00080f0eff */
[----:B--2---:R-:W-:Y:S04]  /*01f0*/  STG.E.U8 desc[UR4][R2.64], R5 ;  /* 0x0000000502007986 */ /* 0x004fe8000c101104 */
[----:B---3--:R-:W-:Y:S01]  /*0200*/  STG.E.U8 desc[UR4][R2.64+0x1], R7 ;  /* 0x0000010702007986 */ /* 0x008fe2000c101104 */
[----:B------:R-:W-:Y:S05]  /*0210*/  EXIT ;  /* 0x000000000000794d */ /* 0x000fea0003800000 */
.L_x_36:
        /* <DEDUP_REMOVED lines=14> */
.L_x_106:


//--------------------- .text._Z27fp32_planar_to_RGB24_kernelPKfPhiii --------------------------
	.section	.text._Z27fp32_planar_to_RGB24_kernelPKfPhiii,"ax",@progbits
	.align	128
.text._Z27fp32_planar_to_RGB24_kernelPKfPhiii:
        .type           _Z27fp32_planar_to_RGB24_kernelPKfPhiii,@function
        .size           _Z27fp32_planar_to_RGB24_kernelPKfPhiii,(.L_x_107 - _Z27fp32_planar_to_RGB24_kernelPKfPhiii)
        .other          _Z27fp32_planar_to_RGB24_kernelPKfPhiii,@"STO_CUDA_ENTRY STV_DEFAULT"
_Z27fp32_planar_to_RGB24_kernelPKfPhiii:
[----:B------:R-:W-:Y:S01]  /*0000*/  LDC R1, c[0x0][0x37c] ;  /* 0x0000df00ff017b82 */ /* 0x000fe20000000800 */
[----:B------:R-:W0:Y:S07]  /*0010*/  S2R R2, SR_TID.Y ;  /* 0x0000000000027919 */ /* 0x000e2e0000002200 */
[----:B------:R-:W1:Y:S01]  /*0020*/  LDC R0, c[0x0][0x360] ;  /* 0x0000d800ff007b82 */ /* 0x000e620000000800 */
[----:B------:R-:W2:Y:S01]  /*0030*/  LDCU UR6, c[0x0][0x398] ;  /* 0x00007300ff0677ac */ /* 0x000ea20008000800 */
[----:B------:R-:W1:Y:S06]  /*0040*/  S2R R3, SR_TID.X ;  /* 0x0000000000037919 */ /* 0x000e6c0000002100 */
[----:B------:R-:W0:Y:S08]  /*0050*/  S2UR UR5, SR_CTAID.Y ;  /* 0x00000000000579c3 */ /* 0x000e300000002600 */
[----:B------:R-:W0:Y:S08]  /*0060*/  LDC R9, c[0x0][0x364] ;  /* 0x0000d900ff097b82 */ /* 0x000e300000000800 */
[----:B------:R-:W1:Y:S08]  /*0070*/  S2UR UR4, SR_CTAID.X ;  /* 0x00000000000479c3 */ /* 0x000e700000002500 */
[----:B------:R-:W3:Y:S01]  /*0080*/  LDC R7, c[0x0][0x394] ;  /* 0x0000e500ff077b82 */ /* 0x000ee20000000800 */
[----:B0-----:R-:W-:-:S05]  /*0090*/  IMAD R9, R9, UR5, R2 ;  /* 0x0000000509097c24 */ /* 0x001fca000f8e0202 */
[----:B--2---:R-:W-:Y:S01]  /*00a0*/  ISETP.GE.AND P0, PT, R9, UR6, PT ;  /* 0x0000000609007c0c */ /* 0x004fe2000bf06270 */
[----:B-1----:R-:W-:-:S05]  /*00b0*/  IMAD R0, R0, UR4, R3 ;  /* 0x0000000400007c24 */ /* 0x002fca000f8e0203 */
[----:B---3--:R-:W-:-:S13]  /*00c0*/  ISETP.GE.OR P0, PT, R0, R7, P0 ;  /* 0x000000070000720c */ /* 0x008fda0000706670 */
[----:B------:R-:W-:Y:S05]  /*00d0*/  @P0 EXIT ;  /* 0x000000000000094d */ /* 0x000fea0003800000 */
[----:B------:R-:W0:Y:S01]  /*00e0*/  LDC.64 R2, c[0x0][0x380] ;  /* 0x0000e000ff027b82 */ /* 0x000e220000000a00 */
[----:B------:R-:W-:Y:S01]  /*00f0*/  IMAD R5, R9, R7, R0 ;  /* 0x0000000709057224 */ /* 0x000fe200078e0200 */
[----:B------:R-:W1:Y:S01]  /*0100*/  LDCU.64 UR4, c[0x0][0x358] ;  /* 0x00006b00ff0477ac */ /* 0x000e620008000a00 */
[----:B------:R-:W-:Y:S01]  /*0110*/  IMAD R7, R7, UR6, RZ ;  /* 0x0000000607077c24 */ /* 0x000fe2000f8e02ff */
[----:B------:R-:W2:Y:S01]  /*0120*/  LDCU UR7, c[0x0][0x390] ;  /* 0x00007200ff0777ac */ /* 0x000ea20008000800 */
[----:B------:R-:W3:Y:S01]  /*0130*/  LDCU.64 UR8, c[0x0][0x388] ;  /* 0x00007100ff0877ac */ /* 0x000ee20008000a00 */
[----:B0-----:R-:W-:-:S05]  /*0140*/  IMAD.WIDE R2, R5, 0x4, R2 ;  /* 0x0000000405027825 */ /* 0x001fca00078e0202 */
[----:B-1----:R3:W4:Y:S01]  /*0150*/  LDG.E R8, desc[UR4][R2.64] ;  /* 0x0000000402087981 */ /* 0x002722000c1e1900 */
[----:B------:R-:W-:-:S05]  /*0160*/  IMAD.WIDE R4, R7, 0x4, R2 ;  /* 0x0000000407047825 */ /* 0x000fca00078e0202 */
[----:B------:R-:W5:Y:S01]  /*0170*/  LDG.E R10, desc[UR4][R4.64] ;  /* 0x00000004040a7981 */ /* 0x000f62000c1e1900 */
[----:B------:R-:W-:-:S06]  /*0180*/  IMAD.WIDE R6, R7, 0x4, R4 ;  /* 0x0000000407067825 */ /* 0x000fcc00078e0204 */
[----:B------:R-:W5:Y:S01]  /*0190*/  LDG.E R6, desc[UR4][R6.64] ;  /* 0x0000000406067981 */ /* 0x000f62000c1e1900 */
[----:B--2---:R-:W-:-:S04]  /*01a0*/  IMAD R9, R9, UR7, RZ ;  /* 0x0000000709097c24 */ /* 0x004fc8000f8e02ff */
[----:B------:R-:W-:-:S05]  /*01b0*/  IMAD R9, R0, 0x3, R9 ;  /* 0x0000000300097824 */ /* 0x000fca00078e0209 */
[----:B---3--:R-:W-:-:S04]  /*01c0*/  IADD3 R2, P0, PT, R9, UR8, RZ ;  /* 0x0000000809027c10 */ /* 0x008fc8000ff1e0ff */
[----:B------:R-:W-:Y:S01]  /*01d0*/  LEA.HI.X.SX32 R3, R9, UR9, 0x1, P0 ;  /* 0x0000000909037c11 */ /* 0x000fe200080f0eff */
[----:B----4-:R-:W-:-:S04]  /*01e0*/  FMUL R8, R8, 255 ;  /* 0x437f000008087820 */ /* 0x010fc80000400000 */
[----:B------:R-:W0:Y:S01]  /*01f0*/  F2I.U32.TRUNC.NTZ R11, R8 ;  /* 0x00000008000b7305 */ /* 0x000e22000020f000 */
[----:B-----5:R-:W-:-:S07]  /*0200*/  FMUL R10, R10, 255 ;  /* 0x437f00000a0a7820 */ /* 0x020fce0000400000 */
[----:B------:R-:W1:Y:S01]  /*0210*/  F2I.U32.TRUNC.NTZ R13, R10 ;  /* 0x0000000a000d7305 */ /* 0x000e62000020f000 */
[----:B------:R-:W-:Y:S01]  /*0220*/  FMUL R12, R6, 255 ;  /* 0x437f0000060c7820 */ /* 0x000fe20000400000 */
[----:B0-----:R-:W-:Y:S06]  /*0230*/  STG.E.U8 desc[UR4][R2.64], R11 ;  /* 0x0000000b02007986 */ /* 0x001fec000c101104 */
[----:B------:R-:W0:Y:S01]  /*0240*/  F2I.U32.TRUNC.NTZ R5, R12 ;  /* 0x0000000c00057305 */ /* 0x000e22000020f000 */
[----:B-1----:R-:W-:Y:S04]  /*0250*/  STG.E.U8 desc[UR4][R2.64+0x1], R13 ;  /* 0x0000010d02007986 */ /* 0x002fe8000c101104 */
[----:B0-----:R-:W-:Y:S01]  /*0260*/  STG.E.U8 desc[UR4][R2.64+0x2], R5 ;  /* 0x0000020502007986 */ /* 0x001fe2000c101104 */
[----:B------:R-:W-:Y:S05]  /*0270*/  EXIT ;  /* 0x000000000000794d */ /* 0x000fea0003800000 */
.L_x_37:
        /* <DEDUP_REMOVED lines=16> */
.L_x_107:


//--------------------- .text._Z27fp16_planar_to_RGB24_kernelPK6__halfPhiii --------------------------
	.section	.text._Z27fp16_planar_to_RGB24_kernelPK6__halfPhiii,"ax",@progbits
	.align	128
.text._Z27fp16_planar_to_RGB24_kernelPK6__halfPhiii:
        .type           _Z27fp16_planar_to_RGB24_kernelPK6__halfPhiii,@function
        .size           _Z27fp16_planar_to_RGB24_kernelPK6__halfPhiii,(.L_x_108 - _Z27fp16_planar_to_RGB24_kernelPK6__halfPhiii)
        .other          _Z27fp16_planar_to_RGB24_kernelPK6__halfPhiii,@"STO_CUDA_ENTRY STV_DEFAULT"
_Z27fp16_planar_to_RGB24_kernelPK6__halfPhiii:
        /* <DEDUP_REMOVED lines=21> */
[----:B-1----:R-:W4:Y:S01]  /*0150*/  LDG.E.U16 R8, desc[UR4][R2.64] ;  /* 0x0000000402087981 */ /* 0x002f22000c1e1500 */
[----:B------:R-:W-:-:S05]  /*0160*/  IMAD.WIDE R4, R7, 0x2, R2 ;  /* 0x0000000207047825 */ /* 0x000fca00078e0202 */
[----:B------:R-:W5:Y:S01]  /*0170*/  LDG.E.U16 R10, desc[UR4][R4.64] ;  /* 0x00000004040a7981 */ /* 0x000f62000c1e1500 */
[----:B------:R-:W-:-:S06]  /*0180*/  IMAD.WIDE R6, R7, 0x2, R4 ;  /* 0x0000000207067825 */ /* 0x000fcc00078e0204 */
[----:B------:R-:W3:Y:S01]  /*0190*/  LDG.E.U16 R6, desc[UR4][R6.64] ;  /* 0x0000000406067981 */ /* 0x000ee2000c1e1500 */
[----:B--2---:R-:W-:-:S04]  /*01a0*/  IMAD R9, R9, UR7, RZ ;  /* 0x0000000709097c24 */ /* 0x004fc8000f8e02ff */
[----:B------:R-:W-:Y:S02]  /*01b0*/  IMAD R9, R0, 0x3, R9 ;  /* 0x0000000300097824 */ /* 0x000fe400078e0209 */
[----:B----4-:R-:W-:-:S05]  /*01c0*/  HADD2.F32 R8, -RZ, R8.H0_H0 ;  /* 0x20000008ff087230 */ /* 0x010fca0000004100 */
[----:B------:R-:W-:Y:S01]  /*01d0*/  FMUL R8, R8, 255 ;  /* 0x437f000008087820 */ /* 0x000fe20000400000 */
[----:B-----5:R-:W-:-:S03]  /*01e0*/  HADD2.F32 R10, -RZ, R10.H0_H0 ;  /* 0x2000000aff0a7230 */ /* 0x020fc60000004100 */
[----:B------:R-:W0:Y:S02]  /*01f0*/  F2I.U32.TRUNC.NTZ R11, R8 ;  /* 0x00000008000b7305 */ /* 0x000e24000020f000 */
[----:B------:R-:W-:Y:S01]  /*0200*/  FMUL R10, R10, 255 ;  /* 0x437f00000a0a7820 */ /* 0x000fe20000400000 */
[----:B---3--:R-:W-:-:S05]  /*0210*/  HADD2.F32 R2, -RZ, R6.H0_H0 ;  /* 0x20000006ff027230 */ /* 0x008fca0000004100 */
[----:B------:R-:W1:Y:S01]  /*0220*/  F2I.U32.TRUNC.NTZ R5, R10 ;  /* 0x0000000a00057305 */ /* 0x000e62000020f000 */
[----:B------:R-:W-:Y:S01]  /*0230*/  FMUL R4, R2, 255 ;  /* 0x437f000002047820 */ /* 0x000fe20000400000 */
[----:B------:R-:W-:-:S04]  /*0240*/  IADD3 R2, P0, PT, R9, UR8, RZ ;  /* 0x0000000809027c10 */ /* 0x000fc8000ff1e0ff */
[----:B------:R-:W-:Y:S02]  /*0250*/  LEA.HI.X.SX32 R3, R9, UR9, 0x1, P0 ;  /* 0x0000000909037c11 */ /* 0x000fe400080f0eff */
[----:B------:R-:W2:Y:S03]  /*0260*/  F2I.U32.TRUNC.NTZ R7, R4 ;  /* 0x0000000400077305 */ /* 0x000ea6000020f000 */
[----:B0-----:R-:W-:Y:S04]  /*0270*/  STG.E.U8 desc[UR4][R2.64], R11 ;  /* 0x0000000b02007986 */ /* 0x001fe8000c101104 */
[----:B-1----:R-:W-:Y:S04]  /*0280*/  STG.E.U8 desc[UR4][R2.64+0x1], R5 ;  /* 0x0000010502007986 */ /* 0x002fe8000c101104 */
[----:B--2---:R-:W-:Y:S01]  /*0290*/  STG.E.U8 desc[UR4][R2.64+0x2], R7 ;  /* 0x0000020702007986 */ /* 0x004fe2000c101104 */
[----:B------:R-:W-:Y:S05]  /*02a0*/  EXIT ;  /* 0x000000000000794d */ /* 0x000fea0003800000 */
.L_x_38:
        /* <DEDUP_REMOVED lines=13> */
.L_x_108:


//--------------------- .text._Z20half_to_float_kernelPK6__halfPfi --------------------------
	.section	.text._Z20half_to_float_kernelPK6__halfPfi,"ax",@progbits
	.align	128
.text._Z20half_to_float_kernelPK6__halfPfi:
        .type           _Z20half_to_float_kernelPK6__halfPfi,@function
        .size           _Z20half_to_float_kernelPK6__halfPfi,(.L_x_109 - _Z20half_to_float_kernelPK6__halfPfi)
        .other          _Z20half_to_float_kernelPK6__halfPfi,@"STO_CUDA_ENTRY STV_DEFAULT"
_Z20half_to_float_kernelPK6__halfPfi:
[----:B------:R-:W-:Y:S01]  /*0000*/  LDC R1, c[0x0][0x37c] ;  /* 0x0000df00ff017b82 */ /* 0x000fe20000000800 */
[----:B------:R-:W0:Y:S07]  /*0010*/  S2R R0, SR_TID.X ;  /* 0x0000000000007919 */ /* 0x000e2e0000002100 */
[----:B------:R-:W0:Y:S01]  /*0020*/  S2UR UR4, SR_CTAID.X ;  /* 0x00000000000479c3 */ /* 0x000e220000002500 */
[----:B------:R-:W1:Y:S07]  /*0030*/  LDCU UR5, c[0x0][0x390] ;  /* 0x00007200ff0577ac */ /* 0x000e6e0008000800 */
[----:B------:R-:W0:Y:S02]  /*0040*/  LDC R7, c[0x0][0x360] ;  /* 0x0000d800ff077b82 */ /* 0x000e240000000800 */
[----:B0-----:R-:W-:-:S05]  /*0050*/  IMAD R7, R7, UR4, R0 ;  /* 0x0000000407077c24 */ /* 0x001fca000f8e0200 */
[----:B-1----:R-:W-:-:S13]  /*0060*/  ISETP.GE.AND P0, PT, R7, UR5, PT ;  /* 0x0000000507007c0c */ /* 0x002fda000bf06270 */
[----:B------:R-:W-:Y:S05]  /*0070*/  @P0 EXIT ;  /* 0x000000000000094d */ /* 0x000fea0003800000 */
[----:B------:R-:W0:Y:S01]  /*0080*/  LDC.64 R2, c[0x0][0x380] ;  /* 0x0000e000ff027b82 */ /* 0x000e220000000a00 */
[----:B------:R-:W1:Y:S07]  /*0090*/  LDCU.64 UR4, c[0x0][0x358] ;  /* 0x00006b00ff0477ac */ /* 0x000e6e0008000a00 */
[----:B------:R-:W2:Y:S01]  /*00a0*/  LDC.64 R4, c[0x0][0x388] ;  /* 0x0000e200ff047b82 */ /* 0x000ea20000000a00 */
[----:B0-----:R-:W-:-:S06]  /*00b0*/  IMAD.WIDE R2, R7, 0x2, R2 ;  /* 0x0000000207027825 */ /* 0x001fcc00078e0202 */
[----:B-1----:R-:W3:Y:S01]  /*00c0*/  LDG.E.U16 R2, desc[UR4][R2.64] ;  /* 0x0000000402027981 */ /* 0x002ee2000c1e1500 */
[----:B--2---:R-:W-:-:S04]  /*00d0*/  IMAD.WIDE R4, R7, 0x4, R4 ;  /* 0x0000000407047825 */ /* 0x004fc800078e0204 */
[----:B---3--:R-:W-:-:S05]  /*00e0*/  HADD2.F32 R7, -RZ, R2.H0_H0 ;  /* 0x20000002ff077230 */ /* 0x008fca0000004100 */
[----:B------:R-:W-:Y:S01]  /*00f0*/  STG.E desc[UR4][R4.64], R7 ;  /* 0x0000000704007986 */ /* 0x000fe2000c101904 */
[----:B------:R-:W-:Y:S05]  /*0100*/  EXIT ;  /* 0x000000000000794d */ /* 0x000fea0003800000 */
.L_x_39:
        /* <DEDUP_REMOVED lines=15> */
.L_x_109:


//--------------------- .text._Z22rgb24_to_yuv420_kernelPKhPhS1_S1_iiiii --------------------------
	.section	.text._Z22rgb24_to_yuv420_kernelPKhPhS1_S1_iiiii,"ax",@progbits
	.align	128
.text._Z22rgb24_to_yuv420_kernelPKhPhS1_S1_iiiii:
        .type           _Z22rgb24_to_yuv420_kernelPKhPhS1_S1_iiiii,@function
        .size           _Z22rgb24_to_yuv420_kernelPKhPhS1_S1_iiiii,(.L_x_110 - _Z22rgb24_to_yuv420_kernelPKhPhS1_S1_iiiii)
        .other          _Z22rgb24_to_yuv420_kernelPKhPhS1_S1_iiiii,@"STO_CUDA_ENTRY STV_DEFAULT"
_Z22rgb24_to_yuv420_kernelPKhPhS1_S1_iiiii:
        /* <DEDUP_REMOVED lines=14> */
[----:B------:R-:W1:Y:S01]  /*00e0*/  LDCU.128 UR8, c[0x0][0x380] ;  /* 0x00007000ff0877ac */ /* 0x000e620008000c00 */
[----:B------:R-:W-:Y:S01]  /*00f0*/  IMAD R0, R4, 0x3, RZ ;  /* 0x0000000304007824 */ /* 0x000fe200078e02ff */
[----:B------:R-:W2:Y:S03]  /*0100*/  LDCU.64 UR4, c[0x0][0x358] ;  /* 0x00006b00ff0477ac */ /* 0x000ea60008000a00 */
[----:B0-----:R-:W-:-:S05]  /*0110*/  IMAD R7, R5, R2, R0 ;  /* 0x0000000205077224 */ /* 0x001fca00078e0200 */
[----:B-1----:R-:W-:-:S04]  /*0120*/  IADD3 R6, P0, PT, R7, UR8, RZ ;  /* 0x0000000807067c10 */ /* 0x002fc8000ff1e0ff */
[----:B------:R-:W-:-:S05]  /*0130*/  LEA.HI.X.SX32 R7, R7, UR9, 0x1, P0 ;  /* 0x0000000907077c11 */ /* 0x000fca00080f0eff */
[----:B--2---:R-:W2:Y:S04]  /*0140*/  LDG.E.U8.CONSTANT R8, desc[UR4][R6.64+0x1] ;  /* 0x0000010406087981 */ /* 0x004ea8000c1e9100 */
[----:B------:R-:W3:Y:S04]  /*0150*/  LDG.E.U8.CONSTANT R9, desc[UR4][R6.64] ;  /* 0x0000000406097981 */ /* 0x000ee8000c1e9100 */
[----:B------:R-:W4:Y:S01]  /*0160*/  LDG.E.U8.CONSTANT R10, desc[UR4][R6.64+0x2] ;  /* 0x00000204060a7981 */ /* 0x000f22000c1e9100 */
[----:B------:R-:W-:Y:S01]  /*0170*/  LOP3.LUT R13, R4, 0x1, R5, 0xc8, !PT ;  /* 0x00000001040d7812 */ /* 0x000fe200078ec805 */
[----:B------:R-:W-:-:S03]  /*0180*/  IMAD R3, R5, R3, R4 ;  /* 0x0000000305037224 */ /* 0x000fc600078e0204 */
[----:B------:R-:W-:Y:S02]  /*0190*/  ISETP.NE.U32.AND P0, PT, R13, 0x1, PT ;  /* 0x000000010d00780c */ /* 0x000fe40003f05070 */
[----:B--2---:R-:W-:Y:S02]  /*01a0*/  I2FP.F32.U32 R8, R8 ;  /* 0x0000000800087245 */ /* 0x004fe40000201000 */
[----:B---3--:R-:W-:-:S03]  /*01b0*/  I2FP.F32.U32 R9, R9 ;  /* 0x0000000900097245 */ /* 0x008fc60000201000 */
[----:B------:R-:W-:Y:S01]  /*01c0*/  FMUL R12, R8, 0.61400002241134643555 ;  /* 0x3f1d2f1b080c7820 */ /* 0x000fe20000400000 */
[----:B----4-:R-:W-:-:S03]  /*01d0*/  I2FP.F32.U32 R10, R10 ;  /* 0x0000000a000a7245 */ /* 0x010fc60000201000 */
[----:B------:R-:W-:Y:S01]  /*01e0*/  FFMA R11, R9, 0.18299999833106994629, R12 ;  /* 0x3e3b645a090b7823 */ /* 0x000fe2000000000c */
[----:B------:R-:W-:-:S03]  /*01f0*/  IADD3 R12, P1, PT, R3, UR10, RZ ;  /* 0x0000000a030c7c10 */ /* 0x000fc6000ff3e0ff */
[----:B------:R-:W-:Y:S01]  /*0200*/  FFMA R11, R10, 0.061999998986721038818, R11 ;  /* 0x3d7df3b60a0b7823 */ /* 0x000fe2000000000b */
[----:B------:R-:W-:-:S03]  /*0210*/  LEA.HI.X.SX32 R13, R3, UR11, 0x1, P1 ;  /* 0x0000000b030d7c11 */ /* 0x000fc600088f0eff */
[----:B------:R-:W-:-:S04]  /*0220*/  FADD R11, R11, 16 ;  /* 0x418000000b0b7421 */ /* 0x000fc80000000000 */
[----:B------:R-:W-:-:S05]  /*0230*/  FADD R11, R11, 0.5 ;  /* 0x3f0000000b0b7421 */ /* 0x000fca0000000000 */
[----:B------:R-:W-:-:S04]  /*0240*/  FMNMX R11, RZ, R11, !PT ;  /* 0x0000000bff0b7209 */ /* 0x000fc80007800000 */
[----:B------:R-:W-:-:S06]  /*0250*/  FMNMX R11, R11, 255, PT ;  /* 0x437f00000b0b7809 */ /* 0x000fcc0003800000 */
[----:B------:R-:W0:Y:S02]  /*0260*/  F2I.U32.TRUNC.NTZ R11, R11 ;  /* 0x0000000b000b7305 */ /* 0x000e24000020f000 */
[----:B0-----:R0:W-:Y:S01]  /*0270*/  STG.E.U8 desc[UR4][R12.64], R11 ;  /* 0x0000000b0c007986 */ /* 0x0011e2000c101104 */
[----:B------:R-:W-:Y:S05]  /*0280*/  @!P0 EXIT ;  /* 0x000000000000894d */ /* 0x000fea0003800000 */
[----:B------:R-:W-:Y:S02]  /*0290*/  VIADD R3, R5, 0x1 ;  /* 0x0000000105037836 */ /* 0x000fe40000000000 */
[----:B------:R-:W-:-:S03]  /*02a0*/  VIADD R20, R4, 0x1 ;  /* 0x0000000104147836 */ /* 0x000fc60000000000 */
[----:B------:R-:W-:Y:S02]  /*02b0*/  ISETP.GE.U32.AND P1, PT, R3, UR7, PT ;  /* 0x0000000703007c0c */ /* 0x000fe4000bf26070 */
[----:B------:R-:W-:-:S11]  /*02c0*/  ISETP.GE.AND P0, PT, R20, UR6, PT ;  /* 0x0000000614007c0c */ /* 0x000fd6000bf06270 */
[----:B------:R-:W-:Y:S02]  /*02d0*/  @!P1 IADD3 R14, P2, PT, R6, R2, RZ ;  /* 0x00000002060e9210 */ /* 0x000fe40007f5e0ff */
[----:B0-----:R-:W2:Y:S02]  /*02e0*/  @!P0 LDG.E.U8.CONSTANT R13, desc[UR4][R6.64+0x4] ;  /* 0x00000404060d8981 */ /* 0x001ea4000c1e9100 */
[----:B------:R-:W-:Y:S02]  /*02f0*/  @!P1 LEA.HI.X.SX32 R15, R2, R7, 0x1, P2 ;  /* 0x00000007020f9211 */ /* 0x000fe400010f0eff */
[----:B------:R-:W3:Y:S04]  /*0300*/  @!P0 LDG.E.U8.CONSTANT R17, desc[UR4][R6.64+0x3] ;  /* 0x0000030406118981 */ /* 0x000ee8000c1e9100 */
[----:B------:R-:W4:Y:S04]  /*0310*/  @!P1 LDG.E.U8.CONSTANT R3, desc[UR4][R14.64+0x1] ;  /* 0x000001040e039981 */ /* 0x000f28000c1e9100 */
[----:B------:R-:W5:Y:S04]  /*0320*/  @!P1 LDG.E.U8.CONSTANT R11, desc[UR4][R14.64] ;  /* 0x000000040e0b9981 */ /* 0x000f68000c1e9100 */
[----:B------:R0:W5:Y:S04]  /*0330*/  @!P0 LDG.E.U8.CONSTANT R19, desc[UR4][R6.64+0x5] ;  /* 0x0000050406138981 */ /* 0x000168000c1e9100 */
[----:B------:R-:W5:Y:S01]  /*0340*/  @!P1 LDG.E.U8.CONSTANT R12, desc[UR4][R14.64+0x2] ;  /* 0x000002040e0c9981 */ /* 0x000f62000c1e9100 */
[C---:B------:R-:W-:Y:S01]  /*0350*/  FMUL R16, R8.reuse, -0.33899998664855957031 ;  /* 0xbead916808107820 */ /* 0x040fe20000400000 */
[----:B------:R-:W-:Y:S01]  /*0360*/  FMUL R8, R8, -0.39899998903274536133 ;  /* 0xbecc49ba08087820 */ /* 0x000fe20000400000 */
[----:B------:R-:W-:Y:S01]  /*0370*/  ISETP.GE.OR P2, PT, R20, UR6, P1 ;  /* 0x0000000614007c0c */ /* 0x000fe20008f46670 */
[----:B------:R-:W-:Y:S01]  /*0380*/  BSSY.RECONVERGENT B0, `(.L_x_40) ;  /* 0x000003c000007945 */ /* 0x000fe20003800200 */
[----:B--2---:R-:W-:Y:S01]  /*0390*/  @!P0 I2FP.F32.U32 R18, R13 ;  /* 0x0000000d00128245 */ /* 0x004fe20000201000 */
[C---:B------:R-:W-:Y:S01]  /*03a0*/  FFMA R13, R9.reuse, -0.10100000351667404175, R16 ;  /* 0xbdced917090d7823 */ /* 0x040fe20000000010 */
[----:B------:R-:W-:Y:S01]  /*03b0*/  FFMA R9, R9, 0.43900001049041748047, R8 ;  /* 0x3ee0c49c09097823 */ /* 0x000fe20000000008 */
[----:B---3--:R-:W-:-:S02]  /*03c0*/  @!P0 I2FP.F32.U32 R17, R17 ;  /* 0x0000001100118245 */ /* 0x008fc40000201000 */
[C---:B------:R-:W-:Y:S01]  /*03d0*/  @!P0 FMUL R16, R18.reuse, -0.33899998664855957031 ;  /* 0xbead916812108820 */ /* 0x040fe20000400000 */
[----:B------:R-:W-:Y:S01]  /*03e0*/  @!P0 FMUL R18, R18, -0.39899998903274536133 ;  /* 0xbecc49ba12128820 */ /* 0x000fe20000400000 */
[----:B----4-:R-:W-:Y:S01]  /*03f0*/  @!P1 I2FP.F32.U32 R3, R3 ;  /* 0x0000000300039245 */ /* 0x010fe20000201000 */
[C---:B------:R-:W-:Y:S01]  /*0400*/  FFMA R13, R10.reuse, 0.43900001049041748047, R13 ;  /* 0x3ee0c49c0a0d7823 */ /* 0x040fe2000000000d */
[----:B------:R-:W-:Y:S01]  /*0410*/  @!P0 FFMA R16, R17, -0.10100000351667404175, R16 ;  /* 0xbdced91711108823 */ /* 0x000fe20000000010 */
[----:B-----5:R-:W-:Y:S02]  /*0420*/  @!P1 I2FP.F32.U32 R11, R11 ;  /* 0x0000000b000b9245 */ /* 0x020fe40000201000 */
[----:B0-----:R-:W-:Y:S01]  /*0430*/  @!P1 FMUL R6, R3, -0.33899998664855957031 ;  /* 0xbead916803069820 */ /* 0x001fe20000400000 */
[----:B------:R-:W-:Y:S01]  /*0440*/  FFMA R9, R10, -0.039999999105930328369, R9 ;  /* 0xbd23d70a0a097823 */ /* 0x000fe20000000009 */
[----:B------:R-:W-:Y:S01]  /*0450*/  @!P0 FFMA R18, R17, 0.43900001049041748047, R18 ;  /* 0x3ee0c49c11128823 */ /* 0x000fe20000000012 */
[----:B------:R-:W-:Y:S01]  /*0460*/  @!P0 I2FP.F32.U32 R19, R19 ;  /* 0x0000001300138245 */ /* 0x000fe20000201000 */
[----:B------:R-:W-:Y:S01]  /*0470*/  @!P1 FMUL R8, R3, -0.39899998903274536133 ;  /* 0xbecc49ba03089820 */ /* 0x000fe20000400000 */
[----:B------:R-:W-:Y:S01]  /*0480*/  @!P1 FFMA R3, R11, -0.10100000351667404175, R6 ;  /* 0xbdced9170b039823 */ /* 0x000fe20000000006 */
[----:B------:R-:W-:Y:S01]  /*0490*/  FADD R13, R13, 128 ;  /* 0x430000000d0d7421 */ /* 0x000fe20000000000 */
[----:B------:R-:W-:Y:S01]  /*04a0*/  @!P1 I2FP.F32.U32 R12, R12 ;  /* 0x0000000c000c9245 */ /* 0x000fe20000201000 */
[C---:B------:R-:W-:Y:S01]  /*04b0*/  @!P0 FFMA R16, R19.reuse, 0.43900001049041748047, R16 ;  /* 0x3ee0c49c13108823 */ /* 0x040fe20000000010 */
[----:B------:R-:W-:Y:S01]  /*04c0*/  @!P0 FFMA R18, R19, -0.039999999105930328369, R18 ;  /* 0xbd23d70a13128823 */ /* 0x000fe20000000012 */
[----:B------:R-:W-:Y:S01]  /*04d0*/  FADD R9, R9, 128 ;  /* 0x4300000009097421 */ /* 0x000fe20000000000 */
[----:B------:R-:W-:Y:S01]  /*04e0*/  @!P1 FFMA R11, R11, 0.43900001049041748047, R8 ;  /* 0x3ee0c49c0b0b9823 */ /* 0x000fe20000000008 */
[----:B------:R-:W-:Y:S01]  /*04f0*/  FADD R7, RZ, R13 ;  /* 0x0000000dff077221 */ /* 0x000fe20000000000 */
[----:B------:R-:W-:Y:S01]  /*0500*/  @!P0 FADD R16, R16, 128 ;  /* 0x4300000010108421 */ /* 0x000fe20000000000 */
[----:B------:R-:W-:Y:S01]  /*0510*/  FADD R9, RZ, R9 ;  /* 0x00000009ff097221 */ /* 0x000fe20000000000 */
[----:B------:R-:W-:Y:S01]  /*0520*/  @!P0 FADD R18, R18, 128 ;  /* 0x4300000012128421 */ /* 0x000fe20000000000 */
[C---:B------:R-:W-:Y:S01]  /*0530*/  @!P1 FFMA R6, R12.reuse, 0.43900001049041748047, R3 ;  /* 0x3ee0c49c0c069823 */ /* 0x040fe20000000003 */
[----:B------:R-:W-:Y:S01]  /*0540*/  @!P1 FFMA R11, R12, -0.039999999105930328369, R11 ;  /* 0xbd23d70a0c0b9823 */ /* 0x000fe2000000000b */
[----:B------:R-:W-:Y:S01]  /*0550*/  IMAD.MOV.U32 R3, RZ, RZ, 0x1 ;  /* 0x00000001ff037424 */ /* 0x000fe200078e00ff */
[----:B------:R-:W-:Y:S01]  /*0560*/  @!P0 MOV R3, 0x2 ;  /* 0x0000000200038802 */ /* 0x000fe20000000f00 */
[----:B------:R-:W-:Y:S01]  /*0570*/  @!P0 FADD R7, R7, R16 ;  /* 0x0000001007078221 */ /* 0x000fe20000000000 */
[----:B------:R-:W-:Y:S01]  /*0580*/  @!P0 FADD R9, R9, R18 ;  /* 0x0000001209098221 */ /* 0x000fe20000000000 */
[----:B------:R-:W-:Y:S01]  /*0590*/  @!P1 FADD R6, R6, 128 ;  /* 0x4300000006069421 */ /* 0x000fe20000000000 */
[----:B------:R-:W-:Y:S01]  /*05a0*/  @!P1 FADD R8, R11, 128 ;  /* 0x430000000b089421 */ /* 0x000fe20000000000 */
[----:B------:R-:W-:-:S02]  /*05b0*/  @!P1 VIADD R3, R3, 0x1 ;  /* 0x0000000103039836 */ /* 0x000fc40000000000 */
[----:B------:R-:W-:Y:S01]  /*05c0*/  @!P1 FADD R7, R7, R6 ;  /* 0x0000000607079221 */ /* 0x000fe20000000000 */
[----:B------:R-:W-:Y:S01]  /*05d0*/  @!P1 FADD R9, R9, R8 ;  /* 0x0000000809099221 */ /* 0x000fe20000000000 */
[----:B------:R-:W-:Y:S06]  /*05e0*/  @P2 BRA `(.L_x_41) ;  /* 0x0000000000542947 */ /* 0x000fec0003800000 */
[----:B------:R-:W-:-:S05]  /*05f0*/  IMAD R11, R5, R2, R2 ;  /* 0x00000002050b7224 */ /* 0x000fca00078e0202 */
[----:B------:R-:W-:-:S04]  /*0600*/  IADD3 R11, PT, PT, R0, 0x3, R11 ;  /* 0x00000003000b7810 */ /* 0x000fc80007ffe00b */
[----:B------:R-:W-:-:S04]  /*0610*/  IADD3 R10, P0, PT, R11, UR8, RZ ;  /* 0x000000080b0a7c10 */ /* 0x000fc8000ff1e0ff */
[----:B------:R-:W-:-:S05]  /*0620*/  LEA.HI.X.SX32 R11, R11, UR9, 0x1, P0 ;  /* 0x000000090b0b7c11 */ /* 0x000fca00080f0eff */
[----:B------:R-:W2:Y:S04]  /*0630*/  LDG.E.U8.CONSTANT R2, desc[UR4][R10.64+0x1] ;  /* 0x000001040a027981 */ /* 0x000ea8000c1e9100 */
[----:B------:R-:W3:Y:S04]  /*0640*/  LDG.E.U8.CONSTANT R0, desc[UR4][R10.64] ;  /* 0x000000040a007981 */ /* 0x000ee8000c1e9100 */
[----:B------:R-:W4:Y:S01]  /*0650*/  LDG.E.U8.CONSTANT R6, desc[UR4][R10.64+0x2] ;  /* 0x000002040a067981 */ /* 0x000f22000c1e9100 */
[----:B------:R-:W-:Y:S01]  /*0660*/  VIADD R3, R3, 0x1 ;  /* 0x0000000103037836 */ /* 0x000fe20000000000 */
[----:B--2---:R-:W-:-:S02]  /*0670*/  I2FP.F32.U32 R2, R2 ;  /* 0x0000000200027245 */ /* 0x004fc40000201000 */
[----:B---3--:R-:W-:-:S03]  /*0680*/  I2FP.F32.U32 R0, R0 ;  /* 0x0000000000007245 */ /* 0x008fc60000201000 */
[C---:B------:R-:W-:Y:S01]  /*0690*/  FMUL R13, R2.reuse, -0.33899998664855957031 ;  /* 0xbead9168020d7820 */ /* 0x040fe20000400000 */
[----:B------:R-:W-:Y:S01]  /*06a0*/  FMUL R15, R2, -0.39899998903274536133 ;  /* 0xbecc49ba020f7820 */ /* 0x000fe20000400000 */
[----:B----4-:R-:W-:Y:S02]  /*06b0*/  I2FP.F32.U32 R6, R6 ;  /* 0x0000000600067245 */ /* 0x010fe40000201000 */
[C---:B------:R-:W-:Y:S01]  /*06c0*/  FFMA R13, R0.reuse, -0.10100000351667404175, R13 ;  /* 0xbdced917000d7823 */ /* 0x040fe2000000000d */
[----:B------:R-:W-:-:S03]  /*06d0*/  FFMA R15, R0, 0.43900001049041748047, R15 ;  /* 0x3ee0c49c000f7823 */ /* 0x000fc6000000000f */
[C---:B------:R-:W-:Y:S01]  /*06e0*/  FFMA R13, R6.reuse, 0.43900001049041748047, R13 ;  /* 0x3ee0c49c060d7823 */ /* 0x040fe2000000000d */
[----:B------:R-:W-:-:S03]  /*06f0*/  FFMA R15, R6, -0.039999999105930328369, R15 ;  /* 0xbd23d70a060f7823 */ /* 0x000fc6000000000f */
[----:B------:R-:W-:Y:S01]  /*0700*/  FADD R0, R13, 128 ;  /* 0x430000000d007421 */ /* 0x000fe20000000000 */
[----:B------:R-:W-:-:S03]  /*0710*/  FADD R2, R15, 128 ;  /* 0x430000000f027421 */ /* 0x000fc60000000000 */
[----:B------:R-:W-:Y:S01]  /*0720*/  FADD R7, R7, R0 ;  /* 0x0000000007077221 */ /* 0x000fe20000000000 */
[----:B------:R-:W-:-:S07]  /*0730*/  FADD R9, R9, R2 ;  /* 0x0000000209097221 */ /* 0x000fce0000000000 */
.L_x_41:
[----:B------:R-:W-:Y:S05]  /*0740*/  BSYNC.RECONVERGENT B0 ;  /* 0x0000000000007941 */ /* 0x000fea0003800200 */
.L_x_40:
[----:B------:R-:W-:Y:S01]  /*0750*/  I2FP.F32.U32 R3, R3 ;  /* 0x0000000300037245 */ /* 0x000fe20000201000 */
[----:B------:R-:W0:Y:S01]  /*0760*/  LDCU UR6, c[0x0][0x3b0] ;  /* 0x00007600ff0677ac */ /* 0x000e220008000800 */
[----:B------:R-:W-:Y:S01]  /*0770*/  LEA.HI R4, R4, R4, RZ, 0x1 ;  /* 0x0000000404047211 */ /* 0x000fe200078f08ff */
[----:B------:R-:W-:Y:S01]  /*0780*/  BSSY.RECONVERGENT B0, `(.L_x_42) ;  /* 0x000000f000007945 */ /* 0x000fe20003800200 */
[----:B------:R-:W1:Y:S01]  /*0790*/  MUFU.RCP R0, R3 ;  /* 0x0000000300007308 */ /* 0x000e620000001000 */
[----:B------:R-:W-:Y:S02]  /*07a0*/  SHF.R.U32.HI R2, RZ, 0x1, R5 ;  /* 0x00000001ff027819 */ /* 0x000fe40000011605 */
[----:B------:R-:W-:-:S05]  /*07b0*/  SHF.R.S32.HI R5, RZ, 0x1, R4 ;  /* 0x00000001ff057819 */ /* 0x000fca0000011404 */
[----:B------:R-:W2:Y:S01]  /*07c0*/  FCHK P0, R7, R3 ;  /* 0x0000000307007302 */ /* 0x000ea20000000000 */
[----:B0-----:R-:W-:Y:S02]  /*07d0*/  IMAD R2, R2, UR6, R5 ;  /* 0x0000000602027c24 */ /* 0x001fe4000f8e0205 */
[----:B-1----:R-:W-:-:S04]  /*07e0*/  FFMA R11, -R3, R0, 1 ;  /* 0x3f800000030b7423 */ /* 0x002fc80000000100 */
[----:B------:R-:W-:-:S04]  /*07f0*/  FFMA R0, R0, R11, R0 ;  /* 0x0000000b00007223 */ /* 0x000fc80000000000 */
[----:B------:R-:W-:-:S04]  /*0800*/  FFMA R11, R0, R7, RZ ;  /* 0x00000007000b7223 */ /* 0x000fc800000000ff */
[----:B------:R-:W-:-:S04]  /*0810*/  FFMA R4, -R3, R11, R7 ;  /* 0x0000000b03047223 */ /* 0x000fc80000000107 */
[----:B------:R-:W-:Y:S01]  /*0820*/  FFMA R0, R0, R4, R11 ;  /* 0x0000000400007223 */ /* 0x000fe2000000000b */
[----:B--2---:R-:W-:Y:S06]  /*0830*/  @!P0 BRA `(.L_x_43) ;  /* 0x00000000000c8947 */ /* 0x004fec0003800000 */
[----:B------:R-:W-:Y:S01]  /*0840*/  IMAD.MOV.U32 R0, RZ, RZ, R7 ;  /* 0x000000ffff007224 */ /* 0x000fe200078e0007 */
[----:B------:R-:W-:-:S07]  /*0850*/  MOV R6, 0x870 ;  /* 0x0000087000067802 */ /* 0x000fce0000000f00 */
[----:B------:R-:W-:Y:S05]  /*0860*/  CALL.REL.NOINC `($__internal_2_$__cuda_sm3x_div_rn_noftz_f32_slowpath) ;  /* 0x0000000000807944 */ /* 0x000fea0003c00000 */
.L_x_43:
[----:B------:R-:W-:Y:S05]  /*0870*/  BSYNC.RECONVERGENT B0 ;  /* 0x0000000000007941 */ /* 0x000fea0003800200 */
.L_x_42:
[----:B------:R-:W-:Y:S01]  /*0880*/  FADD R0, R0, 0.5 ;  /* 0x3f00000000007421 */ /* 0x000fe20000000000 */
[----:B------:R-:W0:Y:S01]  /*0890*/  LDCU.64 UR6, c[0x0][0x390] ;  /* 0x00007200ff0677ac */ /* 0x000e220008000a00 */
[----:B------:R-:W1:Y:S01]  /*08a0*/  MUFU.RCP R8, R3 ;  /* 0x0000000300087308 */ /* 0x000e620000001000 */
[----:B------:R-:W-:Y:S01]  /*08b0*/  SHF.R.S32.HI R4, RZ, 0x1f, R2 ;  /* 0x0000001fff047819 */ /* 0x000fe20000011402 */
[----:B------:R-:W-:Y:S01]  /*08c0*/  BSSY.RECONVERGENT B0, `(.L_x_44) ;  /* 0x0000011000007945 */ /* 0x000fe20003800200 */
[----:B------:R-:W-:-:S04]  /*08d0*/  FMNMX R0, RZ, R0, !PT ;  /* 0x00000000ff007209 */ /* 0x000fc80007800000 */
[----:B------:R-:W-:-:S06]  /*08e0*/  FMNMX R5, R0, 255, PT ;  /* 0x437f000000057809 */ /* 0x000fcc0003800000 */
[----:B------:R-:W2:Y:S01]  /*08f0*/  F2I.U32.TRUNC.NTZ R5, R5 ;  /* 0x0000000500057305 */ /* 0x000ea2000020f000 */
[----:B0-----:R-:W-:Y:S01]  /*0900*/  IADD3 R6, P0, PT, R2, UR6, RZ ;  /* 0x0000000602067c10 */ /* 0x001fe2000ff1e0ff */
[----:B-1----:R-:W-:-:S03]  /*0910*/  FFMA R11, -R3, R8, 1 ;  /* 0x3f800000030b7423 */ /* 0x002fc60000000108 */
[----:B------:R-:W-:Y:S01]  /*0920*/  IADD3.X R7, PT, PT, R4, UR7, RZ, P0, !PT ;  /* 0x0000000704077c10 */ /* 0x000fe200087fe4ff */
[----:B------:R-:W-:-:S04]  /*0930*/  FFMA R0, R8, R11, R8 ;  /* 0x0000000b08007223 */ /* 0x000fc80000000008 */
[----:B------:R-:W-:Y:S01]  /*0940*/  FFMA R8, R0, R9, RZ ;  /* 0x0000000900087223 */ /* 0x000fe200000000ff */
[----:B--2---:R0:W-:Y:S02]  /*0950*/  STG.E.U8 desc[UR4][R6.64], R5 ;  /* 0x0000000506007986 */ /* 0x0041e4000c101104 */
[----:B------:R-:W1:Y:S01]  /*0960*/  FCHK P0, R9, R3 ;  /* 0x0000000309007302 */ /* 0x000e620000000000 */
[----:B------:R-:W-:-:S04]  /*0970*/  FFMA R11, -R3, R8, R9 ;  /* 0x00000008030b7223 */ /* 0x000fc80000000109 */
[----:B------:R-:W-:Y:S01]  /*0980*/  FFMA R0, R0, R11, R8 ;  /* 0x0000000b00007223 */ /* 0x000fe20000000008 */
[----:B01----:R-:W-:Y:S06]  /*0990*/  @!P0 BRA `(.L_x_45) ;  /* 0x00000000000c8947 */ /* 0x003fec0003800000 */
[----:B------:R-:W-:Y:S02]  /*09a0*/  MOV R0, R9 ;  /* 0x0000000900007202 */ /* 0x000fe40000000f00 */
[----:B------:R-:W-:-:S07]  /*09b0*/  MOV R6, 0x9d0 ;  /* 0x000009d000067802 */ /* 0x000fce0000000f00 */
[----:B------:R-:W-:Y:S05]  /*09c0*/  CALL.REL.NOINC `($__internal_2_$__cuda_sm3x_div_rn_noftz_f32_slowpath) ;  /* 0x0000000000287944 */ /* 0x000fea0003c00000 */
.L_x_45:
[----:B------:R-:W-:Y:S05]  /*09d0*/  BSYNC.RECONVERGENT B0 ;  /* 0x0000000000007941 */ /* 0x000fea0003800200 */
.L_x_44:
[----:B------:R-:W-:Y:S01]  /*09e0*/  FADD R0, R0, 0.5 ;  /* 0x3f00000000007421 */ /* 0x000fe20000000000 */
[----:B------:R-:W0:Y:S04]  /*09f0*/  LDCU.64 UR6, c[0x0][0x398] ;  /* 0x00007300ff0677ac */ /* 0x000e280008000a00 */
[----:B------:R-:W-:-:S04]  /*0a00*/  FMNMX R0, RZ, R0, !PT ;  /* 0x00000000ff007209 */ /* 0x000fc80007800000 */
[----:B------:R-:W-:-:S04]  /*0a10*/  FMNMX R0, R0, 255, PT ;  /* 0x437f000000007809 */ /* 0x000fc80003800000 */
[----:B------:R-:W1:Y:S01]  /*0a20*/  F2I.U32.TRUNC.NTZ R5, R0 ;  /* 0x0000000000057305 */ /* 0x000e62000020f000 */
[----:B0-----:R-:W-:-:S04]  /*0a30*/  IADD3 R2, P0, PT, R2, UR6, RZ ;  /* 0x0000000602027c10 */ /* 0x001fc8000ff1e0ff */
[----:B------:R-:W-:-:S05]  /*0a40*/  IADD3.X R3, PT, PT, R4, UR7, RZ, P0, !PT ;  /* 0x0000000704037c10 */ /* 0x000fca00087fe4ff */
[----:B-1----:R-:W-:Y:S01]  /*0a50*/  STG.E.U8 desc[UR4][R2.64], R5 ;  /* 0x0000000502007986 */ /* 0x002fe2000c101104 */
[----:B------:R-:W-:Y:S05]  /*0a60*/  EXIT ;  /* 0x000000000000794d */ /* 0x000fea0003800000 */
        .weak           $__internal_2_$__cuda_sm3x_div_rn_noftz_f32_slowpath
        .type           $__internal_2_$__cuda_sm3x_div_rn_noftz_f32_slowpath,@function
        .size           $__internal_2_$__cuda_sm3x_div_rn_noftz_f32_slowpath,(.L_x_110 - $__internal_2_$__cuda_sm3x_div_rn_noftz_f32_slowpath)
$__internal_2_$__cuda_sm3x_div_rn_noftz_f32_slowpath:
[--C-:B------:R-:W-:Y:S01]  /*0a70*/  SHF.R.U32.HI R7, RZ, 0x17, R3.reuse ;  /* 0x00000017ff077819 */ /* 0x100fe20000011603 */
[----:B------:R-:W-:Y:S01]  /*0a80*/  BSSY.RECONVERGENT B1, `(.L_x_46) ;  /* 0x0000063000017945 */ /* 0x000fe20003800200 */
[----:B------:R-:W-:Y:S02]  /*0a90*/  SHF.R.U32.HI R5, RZ, 0x17, R0 ;  /* 0x00000017ff057819 */ /* 0x000fe40000011600 */
[----:B------:R-:W-:Y:S02]  /*0aa0*/  LOP3.LUT R14, R7, 0xff, RZ, 0xc0, !PT ;  /* 0x000000ff070e7812 */ /* 0x000fe400078ec0ff */
[----:B------:R-:W-:Y:S01]  /*0ab0*/  LOP3.LUT R12, R5, 0xff, RZ, 0xc0, !PT ;  /* 0x000000ff050c7812 */ /* 0x000fe200078ec0ff */
[----:B------:R-:W-:Y:S02]  /*0ac0*/  IMAD.MOV.U32 R5, RZ, RZ, R3 ;  /* 0x000000ffff057224 */ /* 0x000fe400078e0003 */
[----:B------:R-:W-:Y:S02]  /*0ad0*/  VIADD R10, R14, 0xffffffff ;  /* 0xffffffff0e0a7836 */ /* 0x000fe40000000000 */
[----:B------:R-:W-:-:S03]  /*0ae0*/  VIADD R8, R12, 0xffffffff ;  /* 0xffffffff0c087836 */ /* 0x000fc60000000000 */
[----:B------:R-:W-:-:S04]  /*0af0*/  ISETP.GT.U32.AND P0, PT, R10, 0xfd, PT ;  /* 0x000000fd0a00780c */ /* 0x000fc80003f04070 */
[----:B------:R-:W-:-:S13]  /*0b00*/  ISETP.GT.U32.OR P0, PT, R8, 0xfd, P0 ;  /* 0x000000fd0800780c */ /* 0x000fda0000704470 */
[----:B------:R-:W-:Y:S01]  /*0b10*/  @!P0 MOV R7, RZ ;  /* 0x000000ff00078202 */ /* 0x000fe20000000f00 */
[----:B------:R-:W-:Y:S06]  /*0b20*/  @!P0 BRA `(.L_x_47) ;  /* 0x00000000005c8947 */ /* 0x000fec0003800000 */
        /* <DEDUP_REMOVED lines=21> */
[----:B------:R-:W-:-:S03]  /*0c80*/  @!P1 FFMA R5, R3, 1.84467440737095516160e+19, RZ ;  /* 0x5f80000003059823 */ /* 0x000fc600000000ff */
[----:B------:R-:W-:-:S07]  /*0c90*/  @!P1 IADD3 R7, PT, PT, R7, 0x40, RZ ;  /* 0x0000004007079810 */ /* 0x000fce0007ffe0ff */
.L_x_47:
[----:B------:R-:W-:Y:S01]  /*0ca0*/  LEA R8, R14, 0xc0800000, 0x17 ;  /* 0xc08000000e087811 */ /* 0x000fe200078eb8ff */
[----:B------:R-:W-:Y:S04]  /*0cb0*/  BSSY.RECONVERGENT B2, `(.L_x_52) ;  /* 0x0000036000027945 */ /* 0x000fe80003800200 */
[----:B------:R-:W-:Y:S02]  /*0cc0*/  IMAD.IADD R8, R5, 0x1, -R8 ;  /* 0x0000000105087824 */ /* 0x000fe400078e0a08 */
[----:B------:R-:W-:Y:S02]  /*0cd0*/  VIADD R5, R12, 0xffffff81 ;  /* 0xffffff810c057836 */ /* 0x000fe40000000000 */
[----:B------:R0:W1:Y:S01]  /*0ce0*/  MUFU.RCP R10, R8 ;  /* 0x00000008000a7308 */ /* 0x0000620000001000 */
[----:B------:R-:W-:Y:S01]  /*0cf0*/  FADD.FTZ R11, -R8, -RZ ;  /* 0x800000ff080b7221 */ /* 0x000fe20000010100 */
[C---:B------:R-:W-:Y:S01]  /*0d00*/  IMAD R0, R5.reuse, -0x800000, R0 ;  /* 0xff80000005007824 */ /* 0x040fe200078e0200 */
[----:B0-----:R-:W-:-:S04]  /*0d10*/  IADD3 R8, PT, PT, R5, 0x7f, -R14 ;  /* 0x0000007f05087810 */ /* 0x001fc80007ffe80e */
[----:B------:R-:W-:Y:S01]  /*0d20*/  IADD3 R8, PT, PT, R8, R7, RZ ;  /* 0x0000000708087210 */ /* 0x000fe20007ffe0ff */
[----:B-1----:R-:W-:-:S04]  /*0d30*/  FFMA R13, R10, R11, 1 ;  /* 0x3f8000000a0d7423 */ /* 0x002fc8000000000b */
        /* <DEDUP_REMOVED lines=20> */
[-CC-:B------:R-:W-:Y:S01]  /*0e80*/  FFMA.RM R8, R15, R11.reuse, R10.reuse ;  /* 0x0000000b0f087223 */ /* 0x180fe2000000400a */
[C---:B------:R-:W-:Y:S02]  /*0e90*/  ISETP.NE.AND P2, PT, R12.reuse, RZ, PT ;  /* 0x000000ff0c00720c */ /* 0x040fe40003f45270 */
[C---:B------:R-:W-:Y:S02]  /*0ea0*/  ISETP.NE.AND P1, PT, R12.reuse, RZ, PT ;  /* 0x000000ff0c00720c */ /* 0x040fe40003f25270 */
[----:B------:R-:W-:Y:S01]  /*0eb0*/  LOP3.LUT R7, R5, 0x7fffff, RZ, 0xc0, !PT ;  /* 0x007fffff05077812 */ /* 0x000fe200078ec0ff */
[----:B------:R-:W-:Y:S01]  /*0ec0*/  FFMA.RP R5, R15, R11, R10 ;  /* 0x0000000b0f057223 */ /* 0x000fe2000000800a */
[----:B------:R-:W-:Y:S01]  /*0ed0*/  IADD3 R10, PT, PT, R12, 0x20, RZ ;  /* 0x000000200c0a7810 */ /* 0x000fe20007ffe0ff */
[----:B------:R-:W-:Y:S01]  /*0ee0*/  IMAD.MOV R11, RZ, RZ, -R12 ;  /* 0x000000ffff0b7224 */ /* 0x000fe200078e0a0c */
        /* <DEDUP_REMOVED lines=14> */
.L_x_54:
[----:B------:R-:W-:-:S04]  /*0fd0*/  LOP3.LUT R0, R0, 0x80000000, RZ, 0xc0, !PT ;  /* 0x8000000000007812 */ /* 0x000fc800078ec0ff */
[----:B------:R-:W-:Y:S01]  /*0fe0*/  LOP3.LUT R0, R0, 0x7f800000, RZ, 0xfc, !PT ;  /* 0x7f80000000007812 */ /* 0x000fe200078efcff */
[----:B------:R-:W-:Y:S06]  /*0ff0*/  BRA `(.L_x_55) ;  /* 0x0000000000047947 */ /* 0x000fec0003800000 */
.L_x_53:
[----:B------:R-:W-:-:S07]  /*1000*/  LEA R0, R8, R0, 0x17 ;  /* 0x0000000008007211 */ /* 0x000fce00078eb8ff */
.L_x_55:
[----:B------:R-:W-:Y:S05]  /*1010*/  BSYNC.RECONVERGENT B2 ;  /* 0x0000000000027941 */ /* 0x000fea0003800200 */
.L_x_52:
[----:B------:R-:W-:Y:S05]  /*1020*/  BRA `(.L_x_56) ;  /* 0x0000000000207947 */ /* 0x000fea0003800000 */
.L_x_51:
[----:B------:R-:W-:-:S04]  /*1030*/  LOP3.LUT R0, R5, 0x80000000, R0, 0x48, !PT ;  /* 0x8000000005007812 */ /* 0x000fc800078e4800 */
[----:B------:R-:W-:Y:S01]  /*1040*/  LOP3.LUT R0, R0, 0x7f800000, RZ, 0xfc, !PT ;  /* 0x7f80000000007812 */ /* 0x000fe200078efcff */
[----:B------:R-:W-:Y:S06]  /*1050*/  BRA `(.L_x_56) ;  /* 0x0000000000147947 */ /* 0x000fec0003800000 */
.L_x_50:
[----:B------:R-:W-:Y:S01]  /*1060*/  LOP3.LUT R0, R5, 0x80000000, R0, 0x48, !PT ;  /* 0x8000000005007812 */ /* 0x000fe200078e4800 */
[----:B------:R-:W-:Y:S06]  /*1070*/  BRA `(.L_x_56) ;  /* 0x00000000000c7947 */ /* 0x000fec0003800000 */
.L_x_49:
[----:B------:R-:W0:Y:S01]  /*1080*/  MUFU.RSQ R0, -QNAN ;  /* 0xffc0000000007908 */ /* 0x000e220000001400 */
[----:B------:R-:W-:Y:S05]  /*1090*/  BRA `(.L_x_56) ;  /* 0x0000000000047947 */ /* 0x000fea0003800000 */
.L_x_48:
[----:B------:R-:W-:-:S07]  /*10a0*/  FADD.FTZ R0, R0, R3 ;  /* 0x0000000300007221 */ /* 0x000fce0000010000 */
.L_x_56:
[----:B------:R-:W-:Y:S05]  /*10b0*/  BSYNC.RECONVERGENT B1 ;  /* 0x0000000000017941 */ /* 0x000fea0003800200 */
.L_x_46:
[----:B------:R-:W-:-:S04]  /*10c0*/  IMAD.MOV.U32 R7, RZ, RZ, 0x0 ;  /* 0x00000000ff077424 */ /* 0x000fc800078e00ff */
[----:B0-----:R-:W-:Y:S05]  /*10d0*/  RET.REL.NODEC R6 `(_Z22rgb24_to_yuv420_kernelPKhPhS1_S1_iiiii) ;  /* 0xffffffec06c87950 */ /* 0x001fea0003c3ffff */
.L_x_57:
        /* <DEDUP_REMOVED lines=10> */
.L_x_110:


//--------------------- .text._Z25yuv420_to_rgb24_unroll2x2PKhS0_S0_Phiiiii --------------------------
	.section	.text._Z25yuv420_to_rgb24_unroll2x2PKhS0_S0_Phiiiii,"ax",@progbits
	.align	128
.text._Z25yuv420_to_rgb24_unroll2x2PKhS0_S0_Phiiiii:
        .type           _Z25yuv420_to_rgb24_unroll2x2PKhS0_S0_Phiiiii,@function
        .size           _Z25yuv420_to_rgb24_unroll2x2PKhS0_S0_Phiiiii,(.L_x_112 - _Z25yuv420_to_rgb24_unroll2x2PKhS0_S0_Phiiiii)
        .other          _Z25yuv420_to_rgb24_unroll2x2PKhS0_S0_Phiiiii,@"STO_CUDA_ENTRY STV_DEFAULT"
_Z25yuv420_to_rgb24_unroll2x2PKhS0_S0_Phiiiii:
[----:B------:R-:W-:Y:S01]  /*0000*/  LDC R1, c[0x0][0x37c] ;  /* 0x0000df00ff017b82 */ /* 0x000fe20000000800 */
[----:B------:R-:W0:Y:S07]  /*0010*/  S2R R3, SR_TID.Y ;  /* 0x0000000000037919 */ /* 0x000e2e0000002200 */
[----:B------:R-:W1:Y:S01]  /*0020*/  LDC.64 R6, c[0x0][0x3a0] ;  /* 0x0000e800ff067b82 */ /* 0x000e620000000a00 */
[----:B------:R-:W2:Y:S07]  /*0030*/  S2R R5, SR_TID.X ;  /* 0x0000000000057919 */ /* 0x000eae0000002100 */
[----:B------:R-:W2:Y:S08]  /*0040*/  LDC R4, c[0x0][0x360] ;  /* 0x0000d800ff047b82 */ /* 0x000eb00000000800 */
[----:B------:R-:W0:Y:S08]  /*0050*/  S2UR UR5, SR_CTAID.Y ;  /* 0x00000000000579c3 */ /* 0x000e300000002600 */
[----:B------:R-:W0:Y:S01]  /*0060*/  LDC R2, c[0x0][0x364] ;  /* 0x0000d900ff027b82 */ /* 0x000e220000000800 */
[----:B-1----:R-:W-:-:S04]  /*0070*/  LEA.HI R0, R7, R7, RZ, 0x1 ;  /* 0x0000000707007211 */ /* 0x002fc800078f08ff */
[----:B------:R-:W-:-:S03]  /*0080*/  SHF.R.S32.HI R7, RZ, 0x1, R0 ;  /* 0x00000001ff077819 */ /* 0x000fc60000011400 */
[----:B------:R-:W2:Y:S01]  /*0090*/  S2UR UR4, SR_CTAID.X ;  /* 0x00000000000479c3 */ /* 0x000ea20000002500 */
[----:B0-----:R-:W-:Y:S01]  /*00a0*/  IMAD R2, R2, UR5, R3 ;  /* 0x0000000502027c24 */ /* 0x001fe2000f8e0203 */
[----:B------:R-:W-:-:S04]  /*00b0*/  LEA.HI R3, R6, R6, RZ, 0x1 ;  /* 0x0000000606037211 */ /* 0x000fc800078f08ff */
[----:B------:R-:W-:Y:S02]  /*00c0*/  SHF.R.S32.HI R3, RZ, 0x1, R3 ;  /* 0x00000001ff037819 */ /* 0x000fe40000011403 */
[----:B------:R-:W-:Y:S01]  /*00d0*/  ISETP.GE.AND P0, PT, R2, R7, PT ;  /* 0x000000070200720c */ /* 0x000fe20003f06270 */
[----:B--2---:R-:W-:-:S05]  /*00e0*/  IMAD R0, R4, UR4, R5 ;  /* 0x0000000404007c24 */ /* 0x004fca000f8e0205 */
[----:B------:R-:W-:-:S13]  /*00f0*/  ISETP.GE.OR P0, PT, R0, R3, P0 ;  /* 0x000000030000720c */ /* 0x000fda0000706670 */
[----:B------:R-:W-:Y:S05]  /*0100*/  @P0 EXIT ;  /* 0x000000000000094d */ /* 0x000fea0003800000 */
[----:B------:R-:W0:Y:S01]  /*0110*/  LDC.64 R4, c[0x0][0x3a8] ;  /* 0x0000ea00ff047b82 */ /* 0x000e220000000a00 */
[----:B------:R-:W1:Y:S01]  /*0120*/  LDCU.128 UR8, c[0x0][0x390] ;  /* 0x00007200ff0877ac */ /* 0x000e620008000c00 */
[----:B------:R-:W-:Y:S02]  /*0130*/  IADD3 R3, PT, PT, R3, -0x1, RZ ;  /* 0xffffffff03037810 */ /* 0x000fe40007ffe0ff */
[----:B------:R-:W-:Y:S01]  /*0140*/  IADD3 R7, PT, PT, R7, -0x1, RZ ;  /* 0xffffffff07077810 */ /* 0x000fe20007ffe0ff */
[----:B------:R-:W2:Y:S01]  /*0150*/  LDCU.64 UR4, c[0x0][0x358] ;  /* 0x00006b00ff0477ac */ /* 0x000ea20008000a00 */
[----:B------:R-:W-:Y:S02]  /*0160*/  VIADDMNMX R8, R0, 0x1, R3, PT ;  /* 0x0000000100087846 */ /* 0x000fe40003800103 */
[C---:B------:R-:W-:Y:S01]  /*0170*/  VIADDMNMX.U32 R7, R2.reuse, 0x1, R7, PT ;  /* 0x0000000102077846 */ /* 0x040fe20003800007 */
[----:B------:R-:W3:Y:S01]  /*0180*/  LDCU.128 UR12, c[0x0][0x380] ;  /* 0x00007000ff0c77ac */ /* 0x000ee20008000c00 */
[C---:B------:R-:W-:Y:S01]  /*0190*/  SHF.L.U32 R3, R2.reuse, 0x1, RZ ;  /* 0x0000000102037819 */ /* 0x040fe200000006ff */
[----:B0-----:R-:W-:-:S02]  /*01a0*/  IMAD R18, R2, R5, R8 ;  /* 0x0000000502127224 */ /* 0x001fc400078e0208 */
[-CC-:B------:R-:W-:Y:S01]  /*01b0*/  IMAD R20, R2, R5.reuse, R0.reuse ;  /* 0x0000000502147224 */ /* 0x180fe200078e0200 */
[----:B------:R-:W-:Y:S01]  /*01c0*/  SHF.L.U32 R2, R0, 0x1, RZ ;  /* 0x0000000100027819 */ /* 0x000fe200000006ff */
[----:B------:R-:W-:Y:S01]  /*01d0*/  IMAD R12, R7, R5, R0 ;  /* 0x00000005070c7224 */ /* 0x000fe200078e0200 */
[----:B------:R-:W-:Y:S02]  /*01e0*/  SHF.R.S32.HI R9, RZ, 0x1f, R18 ;  /* 0x0000001fff097819 */ /* 0x000fe40000011412 */
[----:B-1----:R-:W-:Y:S01]  /*01f0*/  IADD3 R10, P1, PT, R18, UR8, RZ ;  /* 0x00000008120a7c10 */ /* 0x002fe2000ff3e0ff */
[----:B------:R-:W-:Y:S01]  /*0200*/  IMAD R21, R3, R4, R2 ;  /* 0x0000000403157224 */ /* 0x000fe200078e0202 */
[----:B------:R-:W-:Y:S02]  /*0210*/  SHF.R.S32.HI R19, RZ, 0x1f, R20 ;  /* 0x0000001fff137819 */ /* 0x000fe40000011414 */
[----:B------:R-:W-:Y:S02]  /*0220*/  IADD3 R22, P0, PT, R20, UR8, RZ ;  /* 0x0000000814167c10 */ /* 0x000fe4000ff1e0ff */
[----:B------:R-:W-:-:S02]  /*0230*/  IADD3.X R11, PT, PT, R9, UR9, RZ, P1, !PT ;  /* 0x00000009090b7c10 */ /* 0x000fc40008ffe4ff */
[----:B------:R-:W-:Y:S02]  /*0240*/  IADD3.X R23, PT, PT, R19, UR9, RZ, P0, !PT ;  /* 0x0000000913177c10 */ /* 0x000fe400087fe4ff */
[----:B------:R-:W-:Y:S01]  /*0250*/  SHF.R.S32.HI R13, RZ, 0x1f, R12 ;  /* 0x0000001fff0d7819 */ /* 0x000fe2000001140c */
[----:B--2---:R-:W2:Y:S01]  /*0260*/  LDG.E.U8.CONSTANT R14, desc[UR4][R10.64] ;  /* 0x000000040a0e7981 */ /* 0x004ea2000c1e9100 */
[----:B------:R-:W-:-:S03]  /*0270*/  IADD3 R16, P0, PT, R12, UR8, RZ ;  /* 0x000000080c107c10 */ /* 0x000fc6000ff1e0ff */
[----:B------:R0:W4:Y:S01]  /*0280*/  LDG.E.U8.CONSTANT R2, desc[UR4][R22.64] ;  /* 0x0000000416027981 */ /* 0x000122000c1e9100 */
[----:B------:R-:W-:Y:S02]  /*0290*/  IADD3.X R17, PT, PT, R13, UR9, RZ, P0, !PT ;  /* 0x000000090d117c10 */ /* 0x000fe400087fe4ff */
[----:B---3--:R-:W-:Y:S01]  /*02a0*/  IADD3 R6, P0, PT, R21, UR12, RZ ;  /* 0x0000000c15067c10 */ /* 0x008fe2000ff1e0ff */
[----:B------:R-:W-:Y:S01]  /*02b0*/  IMAD R5, R7, R5, R8 ;  /* 0x0000000507057224 */ /* 0x000fe200078e0208 */
[----:B------:R-:W-:Y:S01]  /*02c0*/  IADD3 R20, P3, PT, R20, UR14, RZ ;  /* 0x0000000e14147c10 */ /* 0x000fe2000ff7e0ff */
[----:B------:R1:W3:Y:S01]  /*02d0*/  LDG.E.U8.CONSTANT R15, desc[UR4][R16.64] ;  /* 0x00000004100f7981 */ /* 0x0002e2000c1e9100 */
[----:B------:R-:W-:Y:S02]  /*02e0*/  IADD3 R18, P2, PT, R18, UR14, RZ ;  /* 0x0000000e12127c10 */ /* 0x000fe4000ff5e0ff */
[----:B------:R-:W-:Y:S02]  /*02f0*/  LEA.HI.X.SX32 R7, R21, UR13, 0x1, P0 ;  /* 0x0000000d15077c11 */ /* 0x000fe400080f0eff */
[----:B------:R-:W-:-:S02]  /*0300*/  IADD3.X R21, PT, PT, R19, UR15, RZ, P3, !PT ;  /* 0x0000000f13157c10 */ /* 0x000fc40009ffe4ff */
[----:B------:R-:W-:Y:S02]  /*0310*/  IADD3.X R19, PT, PT, R9, UR15, RZ, P2, !PT ;  /* 0x0000000f09137c10 */ /* 0x000fe400097fe4ff */
[----:B0-----:R-:W-:Y:S01]  /*0320*/  SHF.R.S32.HI R22, RZ, 0x1f, R5 ;  /* 0x0000001fff167819 */ /* 0x001fe20000011405 */
[----:B------:R-:W5:Y:S01]  /*0330*/  LDG.E.U8.CONSTANT R20, desc[UR4][R20.64] ;  /* 0x0000000414147981 */ /* 0x000f62000c1e9100 */
[C---:B------:R-:W-:Y:S02]  /*0340*/  IADD3 R10, P3, PT, R5.reuse, UR8, RZ ;  /* 0x00000008050a7c10 */ /* 0x040fe4000ff7e0ff */
[----:B------:R-:W-:Y:S01]  /*0350*/  IADD3 R12, P1, PT, R12, UR14, RZ ;  /* 0x0000000e0c0c7c10 */ /* 0x000fe2000ff3e0ff */
[----:B------:R-:W5:Y:S01]  /*0360*/  LDG.E.U8.CONSTANT R18, desc[UR4][R18.64] ;  /* 0x0000000412127981 */ /* 0x000f62000c1e9100 */
[----:B------:R-:W-:Y:S02]  /*0370*/  IADD3 R8, P0, PT, R5, UR14, RZ ;  /* 0x0000000e05087c10 */ /* 0x000fe4000ff1e0ff */
[----:B------:R-:W-:Y:S01]  /*0380*/  IADD3.X R11, PT, PT, R22, UR9, RZ, P3, !PT ;  /* 0x00000009160b7c10 */ /* 0x000fe20009ffe4ff */
[----:B------:R-:W5:Y:S01]  /*0390*/  LDG.E.U8.CONSTANT R5, desc[UR4][R6.64+0x1] ;  /* 0x0000010406057981 */ /* 0x000f62000c1e9100 */
[----:B------:R-:W-:-:S02]  /*03a0*/  IADD3.X R13, PT, PT, R13, UR15, RZ, P1, !PT ;  /* 0x0000000f0d0d7c10 */ /* 0x000fc40008ffe4ff */
[----:B------:R-:W-:Y:S01]  /*03b0*/  IADD3.X R9, PT, PT, R22, UR15, RZ, P0, !PT ;  /* 0x0000000f16097c10 */ /* 0x000fe200087fe4ff */
[----:B------:R-:W5:Y:S01]  /*03c0*/  LDG.E.U8.CONSTANT R10, desc[UR4][R10.64] ;  /* 0x000000040a0a7981 */ /* 0x000f62000c1e9100 */
[----:B------:R-:W0:Y:S03]  /*03d0*/  LDCU.128 UR12, c[0x3][URZ] ;  /* 0x00c00000ff0c77ac */ /* 0x000e260008000c00 */
[----:B------:R0:W5:Y:S04]  /*03e0*/  LDG.E.U8.CONSTANT R22, desc[UR4][R6.64] ;  /* 0x0000000406167981 */ /* 0x000168000c1e9100 */
[----:B------:R-:W5:Y:S04]  /*03f0*/  LDG.E.U8.CONSTANT R12, desc[UR4][R12.64] ;  /* 0x000000040c0c7981 */ /* 0x000f68000c1e9100 */
[----:B------:R0:W5:Y:S01]  /*0400*/  LDG.E.U8.CONSTANT R8, desc[UR4][R8.64] ;  /* 0x0000000408087981 */ /* 0x000162000c1e9100 */
[----:B-1----:R-:W-:-:S04]  /*0410*/  IADD3 R16, P0, PT, R6, R4, RZ ;  /* 0x0000000406107210 */ /* 0x002fc80007f1e0ff */
[----:B------:R-:W-:-:S05]  /*0420*/  LEA.HI.X.SX32 R17, R4, R7, 0x1, P0 ;  /* 0x0000000704117211 */ /* 0x000fca00000f0eff */
[----:B------:R-:W5:Y:S04]  /*0430*/  LDG.E.U8.CONSTANT R23, desc[UR4][R16.64] ;  /* 0x0000000410177981 */ /* 0x000f68000c1e9100 */
[----:B------:R1:W5:Y:S01]  /*0440*/  LDG.E.U8.CONSTANT R4, desc[UR4][R16.64+0x1] ;  /* 0x0000010410047981 */ /* 0x000362000c1e9100 */
[----:B--2---:R-:W-:Y:S02]  /*0450*/  I2FP.F32.U32 R14, R14 ;  /* 0x0000000e000e7245 */ /* 0x004fe40000201000 */
[----:B----4-:R-:W-:-:S03]  /*0460*/  I2FP.F32.U32 R2, R2 ;  /* 0x0000000200027245 */ /* 0x010fc60000201000 */
[----:B------:R-:W-:Y:S01]  /*0470*/  FADD R14, R14, -128 ;  /* 0xc30000000e0e7421 */ /* 0x000fe20000000000 */
[----:B---3--:R-:W-:Y:S01]  /*0480*/  I2FP.F32.U32 R15, R15 ;  /* 0x0000000f000f7245 */ /* 0x008fe20000201000 */
[----:B------:R-:W-:Y:S02]  /*0490*/  FADD R2, R2, -128 ;  /* 0xc300000002027421 */ /* 0x000fe40000000000 */
[C---:B0-----:R-:W-:Y:S01]  /*04a0*/  FMUL R7, R14.reuse, UR13 ;  /* 0x0000000d0e077c20 */ /* 0x041fe20008400000 */
[C---:B------:R-:W-:Y:S01]  /*04b0*/  FMUL R9, R14.reuse, UR12 ;  /* 0x0000000c0e097c20 */ /* 0x040fe20008400000 */
[C---:B------:R-:W-:Y:S01]  /*04c0*/  FMUL R11, R14.reuse, UR15 ;  /* 0x0000000f0e0b7c20 */ /* 0x040fe20008400000 */
[----:B------:R-:W-:Y:S01]  /*04d0*/  FMUL R13, R14, UR14 ;  /* 0x0000000e0e0d7c20 */ /* 0x000fe20008400000 */
[----:B------:R-:W-:Y:S01]  /*04e0*/  FADD R6, R15, -128 ;  /* 0xc30000000f067421 */ /* 0x000fe20000000000 */
[C---:B------:R-:W-:Y:S01]  /*04f0*/  FFMA R7, R2.reuse, UR12, R7 ;  /* 0x0000000c02077c23 */ /* 0x040fe20008000007 */
[C---:B------:R-:W-:Y:S01]  /*0500*/  FFMA R9, R2.reuse, UR13, R9 ;  /* 0x0000000d02097c23 */ /* 0x040fe20008000009 */
[C---:B------:R-:W-:Y:S01]  /*0510*/  FFMA R15, R2.reuse, UR14, R11 ;  /* 0x0000000e020f7c23 */ /* 0x040fe2000800000b */
[----:B-1----:R-:W-:Y:S01]  /*0520*/  FFMA R17, R2, UR15, R13 ;  /* 0x0000000f02117c23 */ /* 0x002fe2000800000d */
[C---:B------:R-:W-:Y:S01]  /*0530*/  FFMA R11, R6.reuse, UR14, R7 ;  /* 0x0000000e060b7c23 */ /* 0x040fe20008000007 */
[C---:B------:R-:W-:Y:S01]  /*0540*/  FFMA R13, R6.reuse, UR15, R9 ;  /* 0x0000000f060d7c23 */ /* 0x040fe20008000009 */
[C---:B------:R-:W-:Y:S01]  /*0550*/  FFMA R15, R6.reuse, UR12, R15 ;  /* 0x0000000c060f7c23 */ /* 0x040fe2000800000f */
[----:B------:R-:W-:Y:S01]  /*0560*/  FFMA R2, R6, UR13, R17 ;  /* 0x0000000d06027c23 */ /* 0x000fe20008000011 */
[----:B-----5:R-:W-:-:S02]  /*0570*/  I2FP.F32.U32 R6, R18 ;  /* 0x0000001200067245 */ /* 0x020fc40000201000 */
[----:B------:R-:W-:-:S03]  /*0580*/  I2FP.F32.U32 R20, R20 ;  /* 0x0000001400147245 */ /* 0x000fc60000201000 */
[----:B------:R-:W-:Y:S01]  /*0590*/  FADD R6, R6, -128 ;  /* 0xc300000006067421 */ /* 0x000fe20000000000 */
[----:B------:R-:W-:Y:S02]  /*05a0*/  I2FP.F32.U32 R10, R10 ;  /* 0x0000000a000a7245 */ /* 0x000fe40000201000 */
[----:B------:R-:W-:Y:S02]  /*05b0*/  I2FP.F32.U32 R22, R22 ;  /* 0x0000001600167245 */ /* 0x000fe40000201000 */
[----:B------:R-:W-:Y:S01]  /*05c0*/  I2FP.F32.U32 R16, R5 ;  /* 0x0000000500107245 */ /* 0x000fe20000201000 */
[----:B------:R-:W-:Y:S01]  /*05d0*/  FADD R5, R20, -128 ;  /* 0xc300000014057421 */ /* 0x000fe20000000000 */
[----:B------:R-:W-:Y:S01]  /*05e0*/  I2FP.F32.U32 R7, R12 ;  /* 0x0000000c00077245 */ /* 0x000fe20000201000 */
[----:B------:R-:W-:Y:S01]  /*05f0*/  FMUL R12, R6, UR13 ;  /* 0x0000000d060c7c20 */ /* 0x000fe20008400000 */
[----:B------:R-:W-:Y:S01]  /*0600*/  FADD R9, R22, -16 ;  /* 0xc180000016097421 */ /* 0x000fe20000000000 */
[----:B------:R-:W-:Y:S01]  /*0610*/  FADD R20, R10, -128 ;  /* 0xc30000000a147421 */ /* 0x000fe20000000000 */
[----:B------:R-:W-:Y:S01]  /*0620*/  I2FP.F32.U32 R8, R8 ;  /* 0x0000000800087245 */ /* 0x000fe20000201000 */
[----:B------:R-:W-:Y:S01]  /*0630*/  FADD R7, R7, -128 ;  /* 0xc300000007077421 */ /* 0x000fe20000000000 */
[----:B------:R-:W-:Y:S01]  /*0640*/  FFMA R12, R5, UR12, R12 ;  /* 0x0000000c050c7c23 */ /* 0x000fe2000800000c */
[----:B------:R-:W-:Y:S01]  /*0650*/  FMUL R9, R9, 1.1640000343322753906 ;  /* 0x3f94fdf409097820 */ /* 0x000fe20000400000 */
[----:B------:R-:W-:-:S02]  /*0660*/  FFMA R14, R20, UR15, R11 ;  /* 0x0000000f140e7c23 */ /* 0x000fc4000800000b */
[----:B------:R-:W-:Y:S01]  /*0670*/  FFMA R11, R7, UR14, R12 ;  /* 0x0000000e070b7c23 */ /* 0x000fe2000800000c */
[----:B------:R-:W-:Y:S01]  /*0680*/  FADD R8, R8, -128 ;  /* 0xc300000008087421 */ /* 0x000fe20000000000 */
[----:B------:R-:W-:Y:S01]  /*0690*/  FFMA R12, R14, 1.7929999828338623047, R9 ;  /* 0x3fe581060e0c7823 */ /* 0x000fe20000000009 */
[----:B------:R-:W-:Y:S02]  /*06a0*/  FMUL R10, R6, UR12 ;  /* 0x0000000c060a7c20 */ /* 0x000fe40008400000 */
[----:B------:R-:W-:Y:S01]  /*06b0*/  FFMA R22, R8, UR15, R11 ;  /* 0x0000000f08167c23 */ /* 0x000fe2000800000b */
[----:B------:R-:W-:Y:S01]  /*06c0*/  FADD R17, R12, 0.5 ;  /* 0x3f0000000c117421 */ /* 0x000fe20000000000 */
[----:B------:R-:W-:Y:S01]  /*06d0*/  FADD R16, R16, -16 ;  /* 0xc180000010107421 */ /* 0x000fe20000000000 */
[----:B------:R-:W-:Y:S01]  /*06e0*/  FFMA R10, R5, UR13, R10 ;  /* 0x0000000d050a7c23 */ /* 0x000fe2000800000a */
[----:B------:R-:W-:Y:S02]  /*06f0*/  FFMA R12, R22, 2.1119999885559082031, R9 ;  /* 0x40072b02160c7823 */ /* 0x000fe40000000009 */
[----:B------:R-:W-:Y:S01]  /*0700*/  FMNMX R17, RZ, R17, !PT ;  /* 0x00000011ff117209 */ /* 0x000fe20007800000 */
[----:B------:R-:W-:Y:S01]  /*0710*/  FMUL R16, R16, 1.1640000343322753906 ;  /* 0x3f94fdf410107820 */ /* 0x000fe20000400000 */
[----:B------:R-:W-:Y:S01]  /*0720*/  FFMA R13, R20, UR14, R13 ;  /* 0x0000000e140d7c23 */ /* 0x000fe2000800000d */
[----:B------:R-:W-:Y:S01]  /*0730*/  FADD R18, R12, 0.5 ;  /* 0x3f0000000c127421 */ /* 0x000fe20000000000 */
[----:B------:R-:W-:Y:S01]  /*0740*/  FMNMX R19, R17, 255, PT ;  /* 0x437f000011137809 */ /* 0x000fe20003800000 */
[----:B------:R-:W-:Y:S01]  /*0750*/  FFMA R17, R7, UR15, R10 ;  /* 0x0000000f07117c23 */ /* 0x000fe2000800000a */
[----:B------:R-:W-:Y:S01]  /*0760*/  FMUL R12, R6, UR15 ;  /* 0x0000000f060c7c20 */ /* 0x000fe20008400000 */
[----:B------:R-:W-:Y:S01]  /*0770*/  FFMA R9, R22, -0.2129999995231628418, R9 ;  /* 0xbe5a1cac16097823 */ /* 0x000fe20000000009 */
[----:B------:R-:W-:Y:S01]  /*0780*/  I2FP.F32.U32 R23, R23 ;  /* 0x0000001700177245 */ /* 0x000fe20000201000 */
[----:B------:R-:W-:Y:S01]  /*0790*/  FFMA R21, R13, 1.7929999828338623047, R16 ;  /* 0x3fe581060d157823 */ /* 0x000fe20000000010 */
[----:B------:R-:W-:Y:S01]  /*07a0*/  FMUL R26, R6, UR14 ;  /* 0x0000000e061a7c20 */ /* 0x000fe20008400000 */
[----:B------:R-:W-:Y:S01]  /*07b0*/  FMNMX R18, RZ, R18, !PT ;  /* 0x00000012ff127209 */ /* 0x000fe20007800000 */
[----:B------:R-:W-:Y:S01]  /*07c0*/  FFMA R17, R8, UR14, R17 ;  /* 0x0000000e08117c23 */ /* 0x000fe20008000011 */
[----:B------:R-:W-:Y:S01]  /*07d0*/  FFMA R24, R5, UR14, R12 ;  /* 0x0000000e05187c23 */ /* 0x000fe2000800000c */
[----:B------:R-:W-:Y:S01]  /*07e0*/  FFMA R9, R14, -0.53299999237060546875, R9 ;  /* 0xbf0872b00e097823 */ /* 0x000fe20000000009 */
[----:B------:R-:W-:Y:S01]  /*07f0*/  FADD R11, R23, -16 ;  /* 0xc1800000170b7421 */ /* 0x000fe20000000000 */
[----:B------:R-:W-:Y:S01]  /*0800*/  FADD R25, R21, 0.5 ;  /* 0x3f00000015197421 */ /* 0x000fe20000000000 */
[----:B------:R-:W-:Y:S01]  /*0810*/  FFMA R22, R5, UR15, R26 ;  /* 0x0000000f05167c23 */ /* 0x000fe2000800001a */
[----:B------:R0:W1:Y:S01]  /*0820*/  F2I.U32.TRUNC.NTZ R10, R19 ;  /* 0x00000013000a7305 */ /* 0x000062000020f000 */
[----:B------:R-:W-:Y:S01]  /*0830*/  FMNMX R21, R18, 255, PT ;  /* 0x437f000012157809 */ /* 0x000fe20003800000 */
[C-C-:B------:R-:W-:Y:S01]  /*0840*/  FFMA R23, R17.reuse, 2.1119999885559082031, R16.reuse ;  /* 0x40072b0211177823 */ /* 0x140fe20000000010 */
[----:B------:R-:W-:Y:S01]  /*0850*/  FFMA R26, R17, -0.2129999995231628418, R16 ;  /* 0xbe5a1cac111a7823 */ /* 0x000fe20000000010 */
[----:B------:R-:W-:Y:S01]  /*0860*/  FFMA R18, R20, UR13, R15 ;  /* 0x0000000d14127c23 */ /* 0x000fe2000800000f */
[----:B------:R-:W-:Y:S01]  /*0870*/  FADD R16, R9, 0.5 ;  /* 0x3f00000009107421 */ /* 0x000fe20000000000 */
[----:B------:R-:W-:Y:S01]  /*0880*/  I2FP.F32.U32 R15, R4 ;  /* 0x00000004000f7245 */ /* 0x000fe20000201000 */
[----:B------:R-:W2:Y:S01]  /*0890*/  LDC R14, c[0x0][0x3b0] ;  /* 0x0000ec00ff0e7b82 */ /* 0x000ea20000000800 */
[----:B0-----:R-:W-:Y:S01]  /*08a0*/  FFMA R19, R7, UR12, R24 ;  /* 0x0000000c07137c23 */ /* 0x001fe20008000018 */
[----:B------:R-:W-:Y:S01]  /*08b0*/  FMNMX R25, RZ, R25, !PT ;  /* 0x00000019ff197209 */ /* 0x000fe20007800000 */
[----:B------:R-:W-:Y:S01]  /*08c0*/  FMUL R11, R11, 1.1640000343322753906 ;  /* 0x3f94fdf40b0b7820 */ /* 0x000fe20000400000 */
[----:B------:R-:W-:Y:S01]  /*08d0*/  FMNMX R16, RZ, R16, !PT ;  /* 0x00000010ff107209 */ /* 0x000fe20007800000 */
[----:B------:R-:W-:Y:S01]  /*08e0*/  FFMA R24, R8, UR13, R19 ;  /* 0x0000000d08187c23 */ /* 0x000fe20008000013 */
[----:B------:R-:W-:Y:S01]  /*08f0*/  FADD R15, R15, -16 ;  /* 0xc18000000f0f7421 */ /* 0x000fe20000000000 */
[----:B------:R-:W-:Y:S01]  /*0900*/  FFMA R9, R7, UR13, R22 ;  /* 0x0000000d07097c23 */ /* 0x000fe20008000016 */
[----:B------:R-:W-:Y:S01]  /*0910*/  FMNMX R4, R25, 255, PT ;  /* 0x437f000019047809 */ /* 0x000fe20003800000 */
[----:B------:R-:W-:Y:S01]  /*0920*/  FFMA R26, R13, -0.53299999237060546875, R26 ;  /* 0xbf0872b00d1a7823 */ /* 0x000fe2000000001a */
[--C-:B------:R-:W-:Y:S01]  /*0930*/  FFMA R25, R18, 1.7929999828338623047, R11.reuse ;  /* 0x3fe5810612197823 */ /* 0x100fe2000000000b */
[C-C-:B------:R-:W-:Y:S01]  /*0940*/  FFMA R19, R24.reuse, 2.1119999885559082031, R11.reuse ;  /* 0x40072b0218137823 */ /* 0x140fe2000000000b */
[----:B------:R-:W-:Y:S01]  /*0950*/  FFMA R13, R24, -0.2129999995231628418, R11 ;  /* 0xbe5a1cac180d7823 */ /* 0x000fe2000000000b */
[----:B------:R-:W-:Y:S01]  /*0960*/  FMNMX R11, R16, 255, PT ;  /* 0x437f0000100b7809 */ /* 0x000fe20003800000 */
[----:B------:R-:W-:Y:S01]  /*0970*/  FMUL R15, R15, 1.1640000343322753906 ;  /* 0x3f94fdf40f0f7820 */ /* 0x000fe20000400000 */
[----:B------:R-:W-:Y:S01]  /*0980*/  FFMA R16, R8, UR12, R9 ;  /* 0x0000000c08107c23 */ /* 0x000fe20008000009 */
[----:B------:R-:W-:Y:S01]  /*0990*/  FFMA R20, R20, UR12, R2 ;  /* 0x0000000c14147c23 */ /* 0x000fe20008000002 */
[----:B------:R0:W3:Y:S02]  /*09a0*/  F2I.U32.TRUNC.NTZ R12, R21 ;  /* 0x00000015000c7305 */ /* 0x0000e4000020f000 */
[----:B------:R-:W-:Y:S01]  /*09b0*/  FFMA R17, R16, -0.2129999995231628418, R15 ;  /* 0xbe5a1cac10117823 */ /* 0x000fe2000000000f */
[----:B------:R-:W-:Y:S01]  /*09c0*/  FFMA R13, R18, -0.53299999237060546875, R13 ;  /* 0xbf0872b0120d7823 */ /* 0x000fe2000000000d */
[----:B------:R-:W-:Y:S01]  /*09d0*/  FADD R23, R23, 0.5 ;  /* 0x3f00000017177421 */ /* 0x000fe20000000000 */
[----:B------:R-:W-:Y:S01]  /*09e0*/  FADD R26, R26, 0.5 ;  /* 0x3f0000001a1a7421 */ /* 0x000fe20000000000 */
[C---:B------:R-:W-:Y:S01]  /*09f0*/  FFMA R17, R20.reuse, -0.53299999237060546875, R17 ;  /* 0xbf0872b014117823 */ /* 0x040fe20000000011 */
[--C-:B0-----:R-:W-:Y:S01]  /*0a00*/  FFMA R21, R20, 1.7929999828338623047, R15.reuse ;  /* 0x3fe5810614157823 */ /* 0x101fe2000000000f */
[----:B------:R-:W-:Y:S01]  /*0a10*/  FFMA R15, R16, 2.1119999885559082031, R15 ;  /* 0x40072b02100f7823 */ /* 0x000fe2000000000f */
[----:B------:R-:W-:Y:S01]  /*0a20*/  FADD R19, R19, 0.5 ;  /* 0x3f00000013137421 */ /* 0x000fe20000000000 */
[----:B------:R-:W-:-:S02]  /*0a30*/  FADD R13, R13, 0.5 ;  /* 0x3f0000000d0d7421 */ /* 0x000fc40000000000 */
[----:B------:R-:W-:Y:S01]  /*0a40*/  FADD R15, R15, 0.5 ;  /* 0x3f0000000f0f7421 */ /* 0x000fe20000000000 */
[----:B------:R-:W-:Y:S01]  /*0a50*/  FADD R25, R25, 0.5 ;  /* 0x3f00000019197421 */ /* 0x000fe20000000000 */
[----:B------:R-:W-:Y:S01]  /*0a60*/  FADD R21, R21, 0.5 ;  /* 0x3f00000015157421 */ /* 0x000fe20000000000 */
[----:B------:R-:W-:Y:S01]  /*0a70*/  FADD R17, R17, 0.5 ;  /* 0x3f00000011117421 */ /* 0x000fe20000000000 */
[----:B------:R-:W-:Y:S02]  /*0a80*/  FMNMX R23, RZ, R23, !PT ;  /* 0x00000017ff177209 */ /* 0x000fe40007800000 */
[----:B------:R-:W-:Y:S01]  /*0a90*/  FMNMX R26, RZ, R26, !PT ;  /* 0x0000001aff1a7209 */ /* 0x000fe20007800000 */
[----:B--2---:R-:W-:Y:S01]  /*0aa0*/  IMAD R3, R3, R14, RZ ;  /* 0x0000000e03037224 */ /* 0x004fe200078e02ff */
[----:B------:R-:W-:Y:S02]  /*0ab0*/  FMNMX R19, RZ, R19, !PT ;  /* 0x00000013ff137209 */ /* 0x000fe40007800000 */
[----:B------:R-:W-:-:S02]  /*0ac0*/  FMNMX R13, RZ, R13, !PT ;  /* 0x0000000dff0d7209 */ /* 0x000fc40007800000 */
[----:B------:R-:W-:Y:S02]  /*0ad0*/  FMNMX R15, RZ, R15, !PT ;  /* 0x0000000fff0f7209 */ /* 0x000fe40007800000 */
[----:B------:R-:W-:Y:S02]  /*0ae0*/  FMNMX R25, RZ, R25, !PT ;  /* 0x00000019ff197209 */ /* 0x000fe40007800000 */
[----:B------:R-:W-:Y:S02]  /*0af0*/  FMNMX R21, RZ, R21, !PT ;  /* 0x00000015ff157209 */ /* 0x000fe40007800000 */
[----:B------:R-:W-:Y:S01]  /*0b00*/  FMNMX R17, RZ, R17, !PT ;  /* 0x00000011ff117209 */ /* 0x000fe20007800000 */
[----:B------:R0:W-:Y:S01]  /*0b10*/  F2I.U32.TRUNC.NTZ R8, R11 ;  /* 0x0000000b00087305 */ /* 0x0001e2000020f000 */
[----:B------:R-:W-:Y:S02]  /*0b20*/  FMNMX R2, R23, 255, PT ;  /* 0x437f000017027809 */ /* 0x000fe40003800000 */
[----:B------:R-:W-:-:S02]  /*0b30*/  FMNMX R9, R26, 255, PT ;  /* 0x437f00001a097809 */ /* 0x000fc40003800000 */
[----:B------:R-:W-:Y:S02]  /*0b40*/  FMNMX R5, R19, 255, PT ;  /* 0x437f000013057809 */ /* 0x000fe40003800000 */
[----:B------:R-:W-:Y:S02]  /*0b50*/  FMNMX R13, R13, 255, PT ;  /* 0x437f00000d0d7809 */ /* 0x000fe40003800000 */
[----:B------:R-:W-:Y:S01]  /*0b60*/  FMNMX R15, R15, 255, PT ;  /* 0x437f00000f0f7809 */ /* 0x000fe20003800000 */
[----:B0-----:R-:W-:Y:S01]  /*0b70*/  IMAD R11, R0, 0x6, R3 ;  /* 0x00000006000b7824 */ /* 0x001fe200078e0203 */
[----:B------:R-:W-:Y:S02]  /*0b80*/  FMNMX R25, R25, 255, PT ;  /* 0x437f000019197809 */ /* 0x000fe40003800000 */
[----:B------:R-:W-:Y:S02]  /*0b90*/  FMNMX R21, R21, 255, PT ;  /* 0x437f000015157809 */ /* 0x000fe40003800000 */
[----:B------:R-:W-:Y:S01]  /*0ba0*/  FMNMX R0, R17, 255, PT ;  /* 0x437f000011007809 */ /* 0x000fe20003800000 */
[----:B------:R-:W0:Y:S01]  /*0bb0*/  F2I.U32.TRUNC.NTZ R4, R4 ;  /* 0x0000000400047305 */ /* 0x000e22000020f000 */
[----:B------:R-:W-:-:S07]  /*0bc0*/  IADD3 R16, P0, PT, R11, UR10, RZ ;  /* 0x0000000a0b107c10 */ /* 0x000fce000ff1e0ff */
[----:B------:R-:W2:Y:S01]  /*0bd0*/  F2I.U32.TRUNC.NTZ R2, R2 ;  /* 0x0000000200027305 */ /* 0x000ea2000020f000 */
[----:B------:R-:W-:-:S07]  /*0be0*/  LEA.HI.X.SX32 R17, R11, UR11, 0x1, P0 ;  /* 0x0000000b0b117c11 */ /* 0x000fce00080f0eff */
[----:B------:R-:W4:Y:S01]  /*0bf0*/  F2I.U32.TRUNC.NTZ R9, R9 ;  /* 0x0000000900097305 */ /* 0x000f22000020f000 */
[----:B------:R-:W-:-:S07]  /*0c00*/  IADD3 R18, P0, PT, R16, R14, RZ ;  /* 0x0000000e10127210 */ /* 0x000fce0007f1e0ff */
[----:B------:R-:W5:Y:S08]  /*0c10*/  F2I.U32.TRUNC.NTZ R6, R25 ;  /* 0x0000001900067305 */ /* 0x000f70000020f000 */
[----:B------:R-:W-:Y:S08]  /*0c20*/  F2I.U32.TRUNC.NTZ R5, R5 ;  /* 0x0000000500057305 */ /* 0x000ff0000020f000 */
[----:B------:R-:W-:Y:S08]  /*0c30*/  F2I.U32.TRUNC.NTZ R7, R21 ;  /* 0x0000001500077305 */ /* 0x000ff0000020f000 */
[----:B------:R-:W5:Y:S08]  /*0c40*/  F2I.U32.TRUNC.NTZ R13, R13 ;  /* 0x0000000d000d7305 */ /* 0x000f70000020f000 */
[----:B------:R-:W5:Y:S08]  /*0c50*/  F2I.U32.TRUNC.NTZ R3, R0 ;  /* 0x0000000000037305 */ /* 0x000f70000020f000 */
[----:B------:R-:W5:Y:S01]  /*0c60*/  F2I.U32.TRUNC.NTZ R15, R15 ;  /* 0x0000000f000f7305 */ /* 0x000f62000020f000 */
[----:B------:R-:W-:Y:S01]  /*0c70*/  LEA.HI.X.SX32 R19, R14, R17, 0x1, P0 ;  /* 0x000000110e137211 */ /* 0x000fe200000f0eff */
[----:B-1----:R-:W-:Y:S04]  /*0c80*/  STG.E.U8 desc[UR4][R16.64], R10 ;  /* 0x0000000a10007986 */ /* 0x002fe8000c101104 */
[----:B---3--:R-:W-:Y:S04]  /*0c90*/  STG.E.U8 desc[UR4][R16.64+0x2], R12 ;  /* 0x0000020c10007986 */ /* 0x008fe8000c101104 */
[----:B0-----:R-:W-:Y:S04]  /*0ca0*/  STG.E.U8 desc[UR4][R16.64+0x3], R4 ;  /* 0x0000030410007986 */ /* 0x001fe8000c101104 */
[----:B--2---:R-:W-:Y:S04]  /*0cb0*/  STG.E.U8 desc[UR4][R16.64+0x5], R2 ;  /* 0x0000050210007986 */ /* 0x004fe8000c101104 */
[----:B------:R-:W-:Y:S04]  /*0cc0*/  STG.E.U8 desc[UR4][R16.64+0x1], R8 ;  /* 0x0000010810007986 */ /* 0x000fe8000c101104 */
[----:B----4-:R-:W-:Y:S04]  /*0cd0*/  STG.E.U8 desc[UR4][R16.64+0x4], R9 ;  /* 0x0000040910007986 */ /* 0x010fe8000c101104 */
[----:B-----5:R-:W-:Y:S04]  /*0ce0*/  STG.E.U8 desc[UR4][R18.64], R6 ;  /* 0x0000000612007986 */ /* 0x020fe8000c101104 */
[----:B------:R-:W-:Y:S04]  /*0cf0*/  STG.E.U8 desc[UR4][R18.64+0x1], R13 ;  /* 0x0000010d12007986 */ /* 0x000fe8000c101104 */
[----:B------:R-:W-:Y:S04]  /*0d00*/  STG.E.U8 desc[UR4][R18.64+0x2], R5 ;  /* 0x0000020512007986 */ /* 0x000fe8000c101104 */
[----:B------:R-:W-:Y:S04]  /*0d10*/  STG.E.U8 desc[UR4][R18.64+0x3], R7 ;  /* 0x0000030712007986 */ /* 0x000fe8000c101104 */
[----:B------:R-:W-:Y:S04]  /*0d20*/  STG.E.U8 desc[UR4][R18.64+0x4], R3 ;  /* 0x0000040312007986 */ /* 0x000fe8000c101104 */
[----:B------:R-:W-:Y:S01]  /*0d30*/  STG.E.U8 desc[UR4][R18.64+0x5], R15 ;  /* 0x0000050f12007986 */ /* 0x000fe2000c101104 */
[----:B------:R-:W-:Y:S05]  /*0d40*/  EXIT ;  /* 0x000000000000794d */ /* 0x000fea0003800000 */
.L_x_58:
        /* <DEDUP_REMOVED lines=11> */
.L_x_112:


//--------------------- .text._Z30yuv420_to_planar_rgb_unroll2x2PKhS0_S0_Pviiiiiiib --------------------------
	.section	.text._Z30yuv420_to_planar_rgb_unroll2x2PKhS0_S0_Pviiiiiiib,"ax",@progbits
	.align	128
.text._Z30yuv420_to_planar_rgb_unroll2x2PKhS0_S0_Pviiiiiiib:
        .type           _Z30yuv420_to_planar_rgb_unroll2x2PKhS0_S0_Pviiiiiiib,@function
        .size           _Z30yuv420_to_planar_rgb_unroll2x2PKhS0_S0_Pviiiiiiib,(.L_x_113 - _Z30yuv420_to_planar_rgb_unroll2x2PKhS0_S0_Pviiiiiiib)
        .other          _Z30yuv420_to_planar_rgb_unroll2x2PKhS0_S0_Pviiiiiiib,@"STO_CUDA_ENTRY STV_DEFAULT"
_Z30yuv420_to_planar_rgb_unroll2x2PKhS0_S0_Pviiiiiiib:
[----:B------:R-:W-:Y:S01]  /*0000*/  LDC R1, c[0x0][0x37c] ;  /* 0x0000df00ff017b82 */ /* 0x000fe20000000800 */
[----:B------:R-:W0:Y:S07]  /*0010*/  S2R R0, SR_TID.Y ;  /* 0x0000000000007919 */ /* 0x000e2e0000002200 */
[----:B------:R-:W1:Y:S01]  /*0020*/  LDC R2, c[0x0][0x360] ;  /* 0x0000d800ff027b82 */ /* 0x000e620000000800 */
[----:B------:R-:W2:Y:S01]  /*0030*/  LDCU UR5, c[0x0][0x3b0] ;  /* 0x00007600ff0577ac */ /* 0x000ea20008000800 */
[----:B------:R-:W1:Y:S01]  /*0040*/  S2R R3, SR_TID.X ;  /* 0x0000000000037919 */ /* 0x000e620000002100 */
[----:B------:R-:W3:Y:S05]  /*0050*/  LDCU UR8, c[0x0][0x3ac] ;  /* 0x00007580ff0877ac */ /* 0x000eea0008000800 */
[----:B------:R-:W0:Y:S08]  /*0060*/  S2UR UR7, SR_CTAID.Y ;  /* 0x00000000000779c3 */ /* 0x000e300000002600 */
[----:B------:R-:W0:Y:S01]  /*0070*/  LDC R7, c[0x0][0x364] ;  /* 0x0000d900ff077b82 */ /* 0x000e220000000800 */
[----:B--2---:R-:W-:-:S02]  /*0080*/  ULEA.HI UR5, UR5, UR5, URZ, 0x1 ;  /* 0x0000000505057291 */ /* 0x004fc4000f8f08ff */
[----:B---3--:R-:W-:-:S05]  /*0090*/  ULEA.HI UR4, UR8, UR8, URZ, 0x1 ;  /* 0x0000000808047291 */ /* 0x008fca000f8f08ff */
[----:B------:R-:W1:Y:S01]  /*00a0*/  S2UR UR6, SR_CTAID.X ;  /* 0x00000000000679c3 */ /* 0x000e620000002500 */
[----:B------:R-:W-:Y:S02]  /*00b0*/  USHF.R.S32.HI UR5, URZ, 0x1, UR5 ;  /* 0x00000001ff057899 */ /* 0x000fe40008011405 */
[----:B------:R-:W-:Y:S01]  /*00c0*/  USHF.R.S32.HI UR4, URZ, 0x1, UR4 ;  /* 0x00000001ff047899 */ /* 0x000fe20008011404 */
[----:B0-----:R-:W-:-:S05]  /*00d0*/  IMAD R7, R7, UR7, R0 ;  /* 0x0000000707077c24 */ /* 0x001fca000f8e0200 */
[----:B------:R-:W-:Y:S01]  /*00e0*/  ISETP.GE.AND P0, PT, R7, UR5, PT ;  /* 0x0000000507007c0c */ /* 0x000fe2000bf06270 */
[----:B-1----:R-:W-:-:S05]  /*00f0*/  IMAD R2, R2, UR6, R3 ;  /* 0x0000000602027c24 */ /* 0x002fca000f8e0203 */
[----:B------:R-:W-:-:S13]  /*0100*/  ISETP.GE.OR P0, PT, R2, UR4, P0 ;  /* 0x0000000402007c0c */ /* 0x000fda0008706670 */
[----:B------:R-:W-:Y:S05]  /*0110*/  @P0 EXIT ;  /* 0x000000000000094d */ /* 0x000fea0003800000 */
[----:B------:R-:W0:Y:S01]  /*0120*/  LDC R0, c[0x0][0x3a8] ;  /* 0x0000ea00ff007b82 */ /* 0x000e220000000800 */
[----:B------:R-:W1:Y:S01]  /*0130*/  LDCU UR4, c[0x0][0x3b8] ;  /* 0x00007700ff0477ac */ /* 0x000e620008000800 */
[----:B------:R-:W2:Y:S06]  /*0140*/  LDCU.128 UR12, c[0x0][0x380] ;  /* 0x00007000ff0c77ac */ /* 0x000eac0008000c00 */
[----:B------:R-:W3:Y:S01]  /*0150*/  LDC R3, c[0x0][0x3a4] ;  /* 0x0000e900ff037b82 */ /* 0x000ee20000000800 */
[----:B------:R-:W4:Y:S01]  /*0160*/  LDCU.64 UR10, c[0x0][0x390] ;  /* 0x00007200ff0a77ac */ /* 0x000f220008000a00 */
[----:B------:R-:W5:Y:S01]  /*0170*/  LDCU.64 UR6, c[0x0][0x358] ;  /* 0x00006b00ff0677ac */ /* 0x000f620008000a00 */
[----:B------:R-:W5:Y:S01]  /*0180*/  LDCU UR5, c[0x0][0x3b4] ;  /* 0x00007680ff0577ac */ /* 0x000f620008000800 */
[----:B0-----:R-:W-:-:S04]  /*0190*/  LEA.HI R0, R0, R0, RZ, 0x1 ;  /* 0x0000000000007211 */ /* 0x001fc800078f08ff */
[----:B------:R-:W-:Y:S02]  /*01a0*/  LEA.HI.SX32 R0, R0, 0xffffffff, 0x1f ;  /* 0xffffffff00007811 */ /* 0x000fe400078ffaff */
[----:B---3--:R-:W-:Y:S02]  /*01b0*/  LEA.HI R3, R3, R3, RZ, 0x1 ;  /* 0x0000000303037211 */ /* 0x008fe400078f08ff */
[----:B------:R-:W-:Y:S02]  /*01c0*/  VIMNMX R17, PT, PT, R7, R0, PT ;  /* 0x0000000007117248 */ /* 0x000fe40003fe0100 */
[----:B------:R-:W-:Y:S02]  /*01d0*/  LEA.HI.SX32 R3, R3, 0xffffffff, 0x1f ;  /* 0xffffffff03037811 */ /* 0x000fe400078ffaff */
[----:B------:R-:W-:Y:S02]  /*01e0*/  VIADDMNMX R19, R7, 0x1, R0, PT ;  /* 0x0000000107137846 */ /* 0x000fe40003800100 */
[----:B------:R-:W-:-:S02]  /*01f0*/  VIADDMNMX R18, R2, 0x1, R3, PT ;  /* 0x0000000102127846 */ /* 0x000fc40003800103 */
[----:B------:R-:W-:-:S03]  /*0200*/  VIMNMX R16, PT, PT, R2, R3, PT ;  /* 0x0000000302107248 */ /* 0x000fc60003fe0100 */
[C---:B-1----:R-:W-:Y:S02]  /*0210*/  IMAD R4, R17.reuse, UR4, R18 ;  /* 0x0000000411047c24 */ /* 0x042fe4000f8e0212 */
[----:B------:R-:W-:-:S03]  /*0220*/  IMAD R10, R17, UR4, R16 ;  /* 0x00000004110a7c24 */ /* 0x000fc6000f8e0210 */
[----:B------:R-:W-:Y:S02]  /*0230*/  SHF.R.S32.HI R3, RZ, 0x1f, R4 ;  /* 0x0000001fff037819 */ /* 0x000fe40000011404 */
[C---:B--2---:R-:W-:Y:S02]  /*0240*/  IADD3 R8, P1, PT, R4.reuse, UR14, RZ ;  /* 0x0000000e04087c10 */ /* 0x044fe4000ff3e0ff */
[----:B----4-:R-:W-:Y:S02]  /*0250*/  IADD3 R4, P2, PT, R4, UR10, RZ ;  /* 0x0000000a04047c10 */ /* 0x010fe4000ff5e0ff */
[----:B------:R-:W-:Y:S02]  /*0260*/  SHF.R.S32.HI R6, RZ, 0x1f, R10 ;  /* 0x0000001fff067819 */ /* 0x000fe4000001140a */
[----:B------:R-:W-:Y:S02]  /*0270*/  IADD3 R14, P0, PT, R10, UR14, RZ ;  /* 0x0000000e0a0e7c10 */ /* 0x000fe4000ff1e0ff */
[----:B------:R-:W-:-:S02]  /*0280*/  IADD3.X R9, PT, PT, R3, UR15, RZ, P1, !PT ;  /* 0x0000000f03097c10 */ /* 0x000fc40008ffe4ff */
[----:B------:R-:W-:Y:S02]  /*0290*/  IADD3.X R5, PT, PT, R3, UR11, RZ, P2, !PT ;  /* 0x0000000b03057c10 */ /* 0x000fe400097fe4ff */
[----:B------:R-:W-:Y:S01]  /*02a0*/  IADD3.X R15, PT, PT, R6, UR15, RZ, P0, !PT ;  /* 0x0000000f060f7c10 */ /* 0x000fe200087fe4ff */
[----:B-----5:R0:W2:Y:S01]  /*02b0*/  LDG.E.U8.CONSTANT R3, desc[UR6][R8.64] ;  /* 0x0000000608037981 */ /* 0x0200a2000c1e9100 */
[--C-:B------:R-:W-:Y:S01]  /*02c0*/  IMAD R20, R19, UR4, R16.reuse ;  /* 0x0000000413147c24 */ /* 0x100fe2000f8e0210 */
[----:B------:R-:W-:Y:S01]  /*02d0*/  IADD3 R10, P0, PT, R10, UR10, RZ ;  /* 0x0000000a0a0a7c10 */ /* 0x000fe2000ff1e0ff */
[----:B------:R-:W-:Y:S01]  /*02e0*/  IMAD R17, R17, UR5, R16 ;  /* 0x0000000511117c24 */ /* 0x000fe2000f8e0210 */
[----:B------:R-:W3:Y:S01]  /*02f0*/  LDG.E.U8.CONSTANT R4, desc[UR6][R4.64] ;  /* 0x0000000604047981 */ /* 0x000ee2000c1e9100 */
[----:B------:R-:W-:Y:S01]  /*0300*/  IMAD R19, R19, UR4, R18 ;  /* 0x0000000413137c24 */ /* 0x000fe2000f8e0212 */
[----:B------:R-:W-:Y:S02]  /*0310*/  IADD3.X R11, PT, PT, R6, UR11, RZ, P0, !PT ;  /* 0x0000000b060b7c10 */ /* 0x000fe400087fe4ff */
[----:B------:R1:W4:Y:S01]  /*0320*/  LDG.E.U8.CONSTANT R0, desc[UR6][R14.64] ;  /* 0x000000060e007981 */ /* 0x000322000c1e9100 */
[----:B------:R-:W-:-:S02]  /*0330*/  SHF.R.S32.HI R6, RZ, 0x1f, R20 ;  /* 0x0000001fff067819 */ /* 0x000fc40000011414 */
[C---:B------:R-:W-:Y:S01]  /*0340*/  IADD3 R12, P0, PT, R20.reuse, UR14, RZ ;  /* 0x0000000e140c7c10 */ /* 0x040fe2000ff1e0ff */
[----:B------:R-:W5:Y:S01]  /*0350*/  LDG.E.U8.CONSTANT R10, desc[UR6][R10.64] ;  /* 0x000000060a0a7981 */ /* 0x000f62000c1e9100 */
[----:B0-----:R-:W-:Y:S02]  /*0360*/  SHF.L.U32 R9, R17, 0x1, RZ ;  /* 0x0000000111097819 */ /* 0x001fe400000006ff */
[----:B------:R-:W-:Y:S02]  /*0370*/  IADD3 R18, P1, PT, R20, UR10, RZ ;  /* 0x0000000a14127c10 */ /* 0x000fe4000ff3e0ff */
[----:B------:R-:W-:Y:S02]  /*0380*/  IADD3.X R13, PT, PT, R6, UR15, RZ, P0, !PT ;  /* 0x0000000f060d7c10 */ /* 0x000fe400087fe4ff */
[C---:B------:R-:W-:Y:S02]  /*0390*/  IADD3 R16, P0, PT, R19.reuse, UR14, RZ ;  /* 0x0000000e13107c10 */ /* 0x040fe4000ff1e0ff */
[----:B------:R-:W-:Y:S01]  /*03a0*/  SHF.R.S32.HI R20, RZ, 0x1f, R19 ;  /* 0x0000001fff147819 */ /* 0x000fe20000011413 */
[----:B------:R0:W5:Y:S01]  /*03b0*/  LDG.E.U8.CONSTANT R12, desc[UR6][R12.64] ;  /* 0x000000060c0c7981 */ /* 0x000162000c1e9100 */
[----:B------:R-:W-:-:S02]  /*03c0*/  IADD3 R8, P2, PT, R19, UR10, RZ ;  /* 0x0000000a13087c10 */ /* 0x000fc4000ff5e0ff */
[C---:B-1----:R-:W-:Y:S02]  /*03d0*/  IADD3 R14, P3, PT, R9.reuse, UR12, RZ ;  /* 0x0000000c090e7c10 */ /* 0x042fe4000ff7e0ff */
[----:B------:R-:W-:Y:S02]  /*03e0*/  IADD3.X R19, PT, PT, R6, UR11, RZ, P1, !PT ;  /* 0x0000000b06137c10 */ /* 0x000fe40008ffe4ff */
[----:B------:R-:W-:Y:S02]  /*03f0*/  LEA.HI.X.SX32 R15, R9, UR13, 0x1, P3 ;  /* 0x0000000d090f7c11 */ /* 0x000fe400098f0eff */
[C---:B------:R-:W-:Y:S01]  /*0400*/  IADD3.X R9, PT, PT, R20.reuse, UR11, RZ, P2, !PT ;  /* 0x0000000b14097c10 */ /* 0x040fe200097fe4ff */
[----:B------:R-:W5:Y:S04]  /*0410*/  LDG.E.U8.CONSTANT R5, desc[UR6][R18.64] ;  /* 0x0000000612057981 */ /* 0x000f68000c1e9100 */
[----:B------:R1:W5:Y:S04]  /*0420*/  LDG.E.U8.CONSTANT R8, desc[UR6][R8.64] ;  /* 0x0000000608087981 */ /* 0x000368000c1e9100 */
[----:B------:R-:W5:Y:S01]  /*0430*/  LDG.E.U8.CONSTANT R6, desc[UR6][R14.64] ;  /* 0x000000060e067981 */ /* 0x000f62000c1e9100 */
[----:B------:R-:W-:Y:S01]  /*0440*/  IADD3.X R17, PT, PT, R20, UR15, RZ, P0, !PT ;  /* 0x0000000f14117c10 */ /* 0x000fe200087fe4ff */
[----:B------:R-:W1:Y:S04]  /*0450*/  LDCU.128 UR12, c[0x3][URZ] ;  /* 0x00c00000ff0c77ac */ /* 0x000e680008000c00 */
[----:B------:R1:W5:Y:S01]  /*0460*/  LDG.E.U8.CONSTANT R16, desc[UR6][R16.64] ;  /* 0x0000000610107981 */ /* 0x000362000c1e9100 */
[----:B------:R-:W-:-:S02]  /*0470*/  HFMA2 R21, -RZ, RZ, 0.9375, -7.688999176025390625e-06 ;  /* 0x3b808081ff157431 */ /* 0x000fc400000001ff */
[----:B------:R-:W-:Y:S01]  /*0480*/  IMAD R7, R7, UR8, R2 ;  /* 0x0000000807077c24 */ /* 0x000fe2000f8e0202 */
[----:B0-----:R-:W-:-:S05]  /*0490*/  MOV R13, 0x437f0000 ;  /* 0x437f0000000d7802 */ /* 0x001fca0000000f00 */
[----:B------:R-:W-:Y:S01]  /*04a0*/  FFMA R20, R21, -R13, 1 ;  /* 0x3f80000015147423 */ /* 0x000fe2000000080d */
[----:B------:R-:W-:Y:S01]  /*04b0*/  BSSY.RECONVERGENT B2, `(.L_x_59) ;  /* 0x0000041000027945 */ /* 0x000fe20003800200 */
[----:B------:R-:W-:Y:S02]  /*04c0*/  SHF.L.U32 R7, R7, 0x1, RZ ;  /* 0x0000000107077819 */ /* 0x000fe400000006ff */
[----:B--2---:R-:W-:Y:S02]  /*04d0*/  I2FP.F32.U32 R3, R3 ;  /* 0x0000000300037245 */ /* 0x004fe40000201000 */
[----:B---3--:R-:W-:-:S03]  /*04e0*/  I2FP.F32.U32 R11, R4 ;  /* 0x00000004000b7245 */ /* 0x008fc60000201000 */
[----:B------:R-:W-:Y:S01]  /*04f0*/  FADD R3, R3, -128 ;  /* 0xc300000003037421 */ /* 0x000fe20000000000 */
[----:B----4-:R-:W-:Y:S01]  /*0500*/  I2FP.F32.U32 R2, R0 ;  /* 0x0000000000027245 */ /* 0x010fe20000201000 */
[----:B-1----:R-:W-:Y:S02]  /*0510*/  FADD R9, R11, -128 ;  /* 0xc30000000b097421 */ /* 0x002fe40000000000 */
[C---:B------:R-:W-:Y:S01]  /*0520*/  FMUL R11, R3.reuse, UR13 ;  /* 0x0000000d030b7c20 */ /* 0x040fe20008400000 */
[C---:B------:R-:W-:Y:S01]  /*0530*/  FMUL R17, R3.reuse, UR12 ;  /* 0x0000000c03117c20 */ /* 0x040fe20008400000 */
[C---:B------:R-:W-:Y:S01]  /*0540*/  FMUL R19, R3.reuse, UR15 ;  /* 0x0000000f03137c20 */ /* 0x040fe20008400000 */
[----:B------:R-:W-:Y:S01]  /*0550*/  FADD R2, R2, -128 ;  /* 0xc300000002027421 */ /* 0x000fe20000000000 */
[----:B-----5:R-:W-:Y:S01]  /*0560*/  I2FP.F32.U32 R4, R10 ;  /* 0x0000000a00047245 */ /* 0x020fe20000201000 */
[----:B------:R-:W-:Y:S02]  /*0570*/  FMUL R3, R3, UR14 ;  /* 0x0000000e03037c20 */ /* 0x000fe40008400000 */
[C---:B------:R-:W-:Y:S01]  /*0580*/  FFMA R10, R2.reuse, UR12, R11 ;  /* 0x0000000c020a7c23 */ /* 0x040fe2000800000b */
[C---:B------:R-:W-:Y:S01]  /*0590*/  FFMA R11, R2.reuse, UR13, R17 ;  /* 0x0000000d020b7c23 */ /* 0x040fe20008000011 */
[C---:B------:R-:W-:Y:S01]  /*05a0*/  FFMA R17, R2.reuse, UR14, R19 ;  /* 0x0000000e02117c23 */ /* 0x040fe20008000013 */
[----:B------:R-:W-:Y:S01]  /*05b0*/  FFMA R18, R2, UR15, R3 ;  /* 0x0000000f02127c23 */ /* 0x000fe20008000003 */
[----:B------:R-:W-:Y:S01]  /*05c0*/  FFMA R0, R20, R21, 0.0039215688593685626984 ;  /* 0x3b80808114007423 */ /* 0x000fe20000000015 */
[----:B------:R-:W-:Y:S01]  /*05d0*/  FADD R3, R4, -128 ;  /* 0xc300000004037421 */ /* 0x000fe20000000000 */
[C---:B------:R-:W-:Y:S01]  /*05e0*/  FMUL R2, R9.reuse, UR13 ;  /* 0x0000000d09027c20 */ /* 0x040fe20008400000 */
[C---:B------:R-:W-:Y:S01]  /*05f0*/  FMUL R20, R9.reuse, UR15 ;  /* 0x0000000f09147c20 */ /* 0x040fe20008400000 */
[C---:B------:R-:W-:Y:S01]  /*0600*/  FMUL R4, R9.reuse, UR12 ;  /* 0x0000000c09047c20 */ /* 0x040fe20008400000 */
[----:B------:R-:W-:Y:S01]  /*0610*/  FMUL R22, R9, UR14 ;  /* 0x0000000e09167c20 */ /* 0x000fe20008400000 */
[C---:B------:R-:W-:Y:S01]  /*0620*/  FFMA R9, R3.reuse, UR12, R2 ;  /* 0x0000000c03097c23 */ /* 0x040fe20008000002 */
[----:B------:R-:W-:Y:S01]  /*0630*/  FFMA R2, R3, UR14, R20 ;  /* 0x0000000e03027c23 */ /* 0x000fe20008000014 */
[----:B------:R-:W-:-:S02]  /*0640*/  I2FP.F32.U32 R19, R5 ;  /* 0x0000000500137245 */ /* 0x000fc40000201000 */
[----:B------:R-:W-:-:S03]  /*0650*/  I2FP.F32.U32 R8, R8 ;  /* 0x0000000800087245 */ /* 0x000fc60000201000 */
[----:B------:R-:W-:Y:S01]  /*0660*/  FADD R20, R19, -128 ;  /* 0xc300000013147421 */ /* 0x000fe20000000000 */
[----:B------:R-:W-:Y:S02]  /*0670*/  I2FP.F32.U32 R6, R6 ;  /* 0x0000000600067245 */ /* 0x000fe40000201000 */
[----:B------:R-:W-:Y:S01]  /*0680*/  I2FP.F32.U32 R12, R12 ;  /* 0x0000000c000c7245 */ /* 0x000fe20000201000 */
[----:B------:R-:W-:Y:S01]  /*0690*/  FADD R8, R8, -128 ;  /* 0xc300000008087421 */ /* 0x000fe20000000000 */
[----:B------:R-:W-:Y:S01]  /*06a0*/  FFMA R9, R20, UR14, R9 ;  /* 0x0000000e14097c23 */ /* 0x000fe20008000009 */
[----:B------:R-:W-:Y:S02]  /*06b0*/  FADD R6, R6, -16 ;  /* 0xc180000006067421 */ /* 0x000fe40000000000 */
[----:B------:R-:W-:Y:S01]  /*06c0*/  FADD R5, R12, -128 ;  /* 0xc30000000c057421 */ /* 0x000fe20000000000 */
[----:B------:R-:W-:Y:S01]  /*06d0*/  FFMA R19, R8, UR15, R9 ;  /* 0x0000000f08137c23 */ /* 0x000fe20008000009 */
[----:B------:R-:W-:-:S02]  /*06e0*/  FMUL R6, R6, 1.1640000343322753906 ;  /* 0x3f94fdf406067820 */ /* 0x000fc40000400000 */
[C---:B------:R-:W-:Y:S01]  /*06f0*/  FFMA R10, R5.reuse, UR14, R10 ;  /* 0x0000000e050a7c23 */ /* 0x040fe2000800000a */
[C---:B------:R-:W-:Y:S01]  /*0700*/  FFMA R11, R5.reuse, UR15, R11 ;  /* 0x0000000f050b7c23 */ /* 0x040fe2000800000b */
[C---:B------:R-:W-:Y:S01]  /*0710*/  FFMA R12, R5.reuse, UR12, R17 ;  /* 0x0000000c050c7c23 */ /* 0x040fe20008000011 */
[----:B------:R-:W-:Y:S01]  /*0720*/  FFMA R18, R5, UR13, R18 ;  /* 0x0000000d05127c23 */ /* 0x000fe20008000012 */
[----:B------:R-:W-:Y:S01]  /*0730*/  FFMA R5, R19, 1.7929999828338623047, R6 ;  /* 0x3fe5810613057823 */ /* 0x000fe20000000006 */
[----:B------:R-:W-:-:S03]  /*0740*/  I2FP.F32.U32 R16, R16 ;  /* 0x0000001000107245 */ /* 0x000fc60000201000 */
[----:B------:R-:W0:Y:S01]  /*0750*/  FCHK P0, R5, 255 ;  /* 0x437f000005007902 */ /* 0x000e220000000000 */
[C---:B------:R-:W-:Y:S01]  /*0760*/  FFMA R4, R3.reuse, UR13, R4 ;  /* 0x0000000d03047c23 */ /* 0x040fe20008000004 */
[----:B------:R-:W-:Y:S01]  /*0770*/  FFMA R3, R3, UR15, R22 ;  /* 0x0000000f03037c23 */ /* 0x000fe20008000016 */
[----:B------:R-:W-:Y:S01]  /*0780*/  FADD R21, R16, -128 ;  /* 0xc300000010157421 */ /* 0x000fe20000000000 */
[C---:B------:R-:W-:Y:S01]  /*0790*/  FFMA R25, R20.reuse, UR12, R2 ;  /* 0x0000000c14197c23 */ /* 0x040fe20008000002 */
[C---:B------:R-:W-:Y:S01]  /*07a0*/  FFMA R23, R20.reuse, UR15, R4 ;  /* 0x0000000f14177c23 */ /* 0x040fe20008000004 */
[----:B------:R-:W-:Y:S01]  /*07b0*/  FFMA R27, R20, UR13, R3 ;  /* 0x0000000d141b7c23 */ /* 0x000fe20008000003 */
[----:B------:R-:W-:Y:S01]  /*07c0*/  FFMA R3, R21, UR15, R10 ;  /* 0x0000000f15037c23 */ /* 0x000fe2000800000a */
[----:B------:R-:W-:Y:S01]  /*07d0*/  FFMA R16, R5, R0, RZ ;  /* 0x0000000005107223 */ /* 0x000fe200000000ff */
[C---:B------:R-:W-:Y:S01]  /*07e0*/  FFMA R17, R21.reuse, UR14, R11 ;  /* 0x0000000e15117c23 */ /* 0x040fe2000800000b */
[C---:B------:R-:W-:Y:S01]  /*07f0*/  FFMA R12, R21.reuse, UR13, R12 ;  /* 0x0000000d150c7c23 */ /* 0x040fe2000800000c */
[----:B------:R-:W-:Y:S01]  /*0800*/  FFMA R11, R21, UR12, R18 ;  /* 0x0000000c150b7c23 */ /* 0x000fe20008000012 */
[C---:B------:R-:W-:Y:S01]  /*0810*/  FFMA R10, R8.reuse, UR14, R23 ;  /* 0x0000000e080a7c23 */ /* 0x040fe20008000017 */
[----:B------:R-:W-:Y:S01]  /*0820*/  FFMA R9, R8, UR13, R25 ;  /* 0x0000000d08097c23 */ /* 0x000fe20008000019 */
[C-C-:B------:R-:W-:Y:S01]  /*0830*/  FFMA R4, R3.reuse, -0.2129999995231628418, R6.reuse ;  /* 0xbe5a1cac03047823 */ /* 0x140fe20000000006 */
[----:B------:R-:W-:Y:S01]  /*0840*/  FFMA R21, R16, -255, R5 ;  /* 0xc37f000010157823 */ /* 0x000fe20000000005 */
[----:B------:R-:W-:Y:S01]  /*0850*/  FFMA R8, R8, UR12, R27 ;  /* 0x0000000c08087c23 */ /* 0x000fe2000800001b */
[----:B------:R-:W-:Y:S01]  /*0860*/  FFMA R2, R3, 2.1119999885559082031, R6 ;  /* 0x40072b0203027823 */ /* 0x000fe20000000006 */
[----:B------:R-:W-:Y:S01]  /*0870*/  FFMA R3, R19, -0.53299999237060546875, R4 ;  /* 0xbf0872b013037823 */ /* 0x000fe20000000004 */
[----:B------:R-:W-:Y:S01]  /*0880*/  FFMA R0, R0, R21, R16 ;  /* 0x0000001500007223 */ /* 0x000fe20000000010 */
[----:B0-----:R-:W-:Y:S06]  /*0890*/  @!P0 BRA `(.L_x_60) ;  /* 0x0000000000088947 */ /* 0x001fec0003800000 */
[----:B------:R-:W-:-:S07]  /*08a0*/  MOV R16, 0x8c0 ;  /* 0x000008c000107802 */ /* 0x000fce0000000f00 */
[----:B------:R-:W-:Y:S05]  /*08b0*/  CALL.REL.NOINC `($__internal_3_$__cuda_sm3x_div_rn_noftz_f32_slowpath) ;  /* 0x0000001000687944 */ /* 0x000fea0003c00000 */
.L_x_60:
[----:B------:R-:W-:Y:S05]  /*08c0*/  BSYNC.RECONVERGENT B2 ;  /* 0x0000000000027941 */ /* 0x000fea0003800200 */
.L_x_59:
[----:B------:R-:W-:Y:S01]  /*08d0*/  HFMA2 R4, -RZ, RZ, 0.9375, -7.688999176025390625e-06 ;  /* 0x3b808081ff047431 */ /* 0x000fe200000001ff */
[----:B------:R-:W0:Y:S01]  /*08e0*/  FCHK P0, R3, 255 ;  /* 0x437f000003007902 */ /* 0x000e220000000000 */
[----:B------:R-:W-:Y:S01]  /*08f0*/  BSSY.RECONVERGENT B2, `(.L_x_61) ;  /* 0x000000b000027945 */ /* 0x000fe20003800200 */
[----:B------:R-:W-:Y:S02]  /*0900*/  FADD.SAT R19, RZ, R0 ;  /* 0x00000000ff137221 */ /* 0x000fe40000002000 */
[----:B------:R-:W-:-:S04]  /*0910*/  FFMA R5, R4, -R13, 1 ;  /* 0x3f80000004057423 */ /* 0x000fc8000000080d */
[----:B------:R-:W-:-:S04]  /*0920*/  FFMA R21, R5, R4, 0.0039215688593685626984 ;  /* 0x3b80808105157423 */ /* 0x000fc80000000004 */
[----:B------:R-:W-:-:S04]  /*0930*/  FFMA R4, R3, R21, RZ ;  /* 0x0000001503047223 */ /* 0x000fc800000000ff */
[----:B------:R-:W-:-:S04]  /*0940*/  FFMA R5, R4, -255, R3 ;  /* 0xc37f000004057823 */ /* 0x000fc80000000003 */
[----:B------:R-:W-:Y:S01]  /*0950*/  FFMA R0, R21, R5, R4 ;  /* 0x0000000515007223 */ /* 0x000fe20000000004 */
[----:B0-----:R-:W-:Y:S06]  /*0960*/  @!P0 BRA `(.L_x_62) ;  /* 0x00000000000c8947 */ /* 0x001fec0003800000 */
[----:B------:R-:W-:Y:S02]  /*0970*/  MOV R5, R3 ;  /* 0x0000000300057202 */ /* 0x000fe40000000f00 */
[----:B------:R-:W-:-:S07]  /*0980*/  MOV R16, 0x9a0 ;  /* 0x000009a000107802 */ /* 0x000fce0000000f00 */
[----:B------:R-:W-:Y:S05]  /*0990*/  CALL.REL.NOINC `($__internal_3_$__cuda_sm3x_div_rn_noftz_f32_slowpath) ;  /* 0x0000001000307944 */ /* 0x000fea0003c00000 */
.L_x_62:
[----:B------:R-:W-:Y:S05]  /*09a0*/  BSYNC.RECONVERGENT B2 ;  /* 0x0000000000027941 */ /* 0x000fea0003800200 */
.L_x_61:
[----:B------:R-:W-:Y:S01]  /*09b0*/  MOV R4, 0x3b808081 ;  /* 0x3b80808100047802 */ /* 0x000fe20000000f00 */
        /* <DEDUP_REMOVED lines=12> */
.L_x_64:
[----:B------:R-:W-:Y:S05]  /*0a80*/  BSYNC.RECONVERGENT B2 ;  /* 0x0000000000027941 */ /* 0x000fea0003800200 */
.L_x_63:
[----:B------:R-:W0:Y:S01]  /*0a90*/  LDCU.U8 UR4, c[0x0][0x3bc] ;  /* 0x00007780ff0477ac */ /* 0x000e220008000000 */
[----:B------:R-:W1:Y:S01]  /*0aa0*/  LDC.64 R4, c[0x0][0x398] ;  /* 0x0000e600ff047b82 */ /* 0x000e620000000a00 */
[----:B------:R-:W-:Y:S01]  /*0ab0*/  FADD.SAT R23, RZ, R0 ;  /* 0x00000000ff177221 */ /* 0x000fe20000002000 */
[----:B0-----:R-:W-:-:S04]  /*0ac0*/  UPRMT UR4, UR4, 0x8880, URZ ;  /* 0x0000888004047896 */ /* 0x001fc800080000ff */
[----:B------:R-:W-:Y:S01]  /*0ad0*/  UISETP.NE.AND UP0, UPT, UR4, URZ, UPT ;  /* 0x000000ff0400728c */ /* 0x000fe2000bf05270 */
[----:B-1----:R-:W-:-:S08]  /*0ae0*/  IMAD.WIDE R2, R7, 0x4, R4 ;  /* 0x0000000407027825 */ /* 0x002fd000078e0204 */
[----:B------:R-:W-:Y:S05]  /*0af0*/  BRA.U !UP0, `(.L_x_65) ;  /* 0x00000001082c7547 */ /* 0x000fea000b800000 */
[----:B------:R-:W0:Y:S01]  /*0b00*/  LDC R21, c[0x0][0x3a0] ;  /* 0x0000e800ff157b82 */ /* 0x000e220000000800 */
[----:B------:R-:W-:Y:S01]  /*0b10*/  IMAD.WIDE R4, R7, 0x2, R4 ;  /* 0x0000000207047825 */ /* 0x000fe200078e0204 */
[----:B------:R-:W-:Y:S02]  /*0b20*/  F2FP.F16.F32.PACK_AB R0, R18, R19 ;  /* 0x000000131200723e */ /* 0x000fe400000000ff */
[----:B------:R-:W-:Y:S02]  /*0b30*/  F2FP.F16.F32.PACK_AB R6, RZ, R23 ;  /* 0x00000017ff06723e */ /* 0x000fe400000000ff */
[----:B------:R-:W-:Y:S01]  /*0b40*/  PRMT R16, R0, 0x7632, R16 ;  /* 0x0000763200107816 */ /* 0x000fe20000000010 */
[----:B------:R1:W-:Y:S01]  /*0b50*/  STG.E.U16 desc[UR6][R4.64], R0 ;  /* 0x0000000004007986 */ /* 0x0003e2000c101506 */
[----:B0-----:R-:W-:-:S05]  /*0b60*/  IMAD.WIDE R18, R21, 0x2, R4 ;  /* 0x0000000215127825 */ /* 0x001fca00078e0204 */
[----:B------:R1:W-:Y:S01]  /*0b70*/  STG.E.U16 desc[UR6][R18.64], R16 ;  /* 0x0000001012007986 */ /* 0x0003e2000c101506 */
[----:B------:R-:W-:-:S05]  /*0b80*/  IMAD.WIDE R20, R21, 0x2, R18 ;  /* 0x0000000215147825 */ /* 0x000fca00078e0212 */
[----:B------:R1:W-:Y:S01]  /*0b90*/  STG.E.U16 desc[UR6][R20.64], R6 ;  /* 0x0000000614007986 */ /* 0x0003e2000c101506 */
[----:B------:R-:W-:Y:S05]  /*0ba0*/  BRA `(.L_x_66) ;  /* 0x0000000000187947 */ /* 0x000fea0003800000 */
.L_x_65:
[----:B------:R-:W0:Y:S01]  /*0bb0*/  LDC R21, c[0x0][0x3a0] ;  /* 0x0000e800ff157b82 */ /* 0x000e220000000800 */
[----:B------:R2:W-:Y:S01]  /*0bc0*/  STG.E desc[UR6][R2.64], R19 ;  /* 0x0000001302007986 */ /* 0x0005e2000c101906 */
[----:B0-----:R-:W-:-:S05]  /*0bd0*/  IMAD.WIDE R4, R21, 0x4, R2 ;  /* 0x0000000415047825 */ /* 0x001fca00078e0202 */
[----:B------:R2:W-:Y:S01]  /*0be0*/  STG.E desc[UR6][R4.64], R18 ;  /* 0x0000001204007986 */ /* 0x0005e2000c101906 */
[----:B------:R-:W-:-:S05]  /*0bf0*/  IMAD.WIDE R20, R21, 0x4, R4 ;  /* 0x0000000415147825 */ /* 0x000fca00078e0204 */
[----:B------:R2:W-:Y:S02]  /*0c00*/  STG.E desc[UR6][R20.64], R23 ;  /* 0x0000001714007986 */ /* 0x0005e4000c101906 */
.L_x_66:
[----:B-12---:R-:W-:Y:S02]  /*0c10*/  MOV R4, R14 ;  /* 0x0000000e00047202 */ /* 0x006fe40000000f00 */
[----:B------:R-:W-:-:S05]  /*0c20*/  MOV R5, R15 ;  /* 0x0000000f00057202 */ /* 0x000fca0000000f00 */
[----:B------:R-:W2:Y:S01]  /*0c30*/  LDG.E.U8.CONSTANT R4, desc[UR6][R4.64+0x1] ;  /* 0x0000010604047981 */ /* 0x000ea2000c1e9100 */
[----:B------:R-:W-:Y:S01]  /*0c40*/  HFMA2 R16, -RZ, RZ, 0.9375, -7.688999176025390625e-06 ;  /* 0x3b808081ff107431 */ /* 0x000fe200000001ff */
[----:B------:R-:W-:Y:S04]  /*0c50*/  BSSY.RECONVERGENT B2, `(.L_x_67) ;  /* 0x0000011000027945 */ /* 0x000fe80003800200 */
[----:B------:R-:W-:Y:S01]  /*0c60*/  FFMA R19, R16, -R13, 1 ;  /* 0x3f80000010137423 */ /* 0x000fe2000000080d */
[----:B--2---:R-:W-:-:S05]  /*0c70*/  I2FP.F32.U32 R0, R4 ;  /* 0x0000000400007245 */ /* 0x004fca0000201000 */
[----:B------:R-:W-:-:S04]  /*0c80*/  FADD R0, R0, -16 ;  /* 0xc180000000007421 */ /* 0x000fc80000000000 */
[----:B------:R-:W-:Y:S01]  /*0c90*/  FMUL R6, R0, 1.1640000343322753906 ;  /* 0x3f94fdf400067820 */ /* 0x000fe20000400000 */
[----:B------:R-:W-:-:S03]  /*0ca0*/  FFMA R0, R19, R16, 0.0039215688593685626984 ;  /* 0x3b80808113007423 */ /* 0x000fc60000000010 */
[--C-:B------:R-:W-:Y:S01]  /*0cb0*/  FFMA R5, R10, 1.7929999828338623047, R6.reuse ;  /* 0x3fe581060a057823 */ /* 0x100fe20000000006 */
[C-C-:B------:R-:W-:Y:S01]  /*0cc0*/  FFMA R19, R17.reuse, -0.2129999995231628418, R6.reuse ;  /* 0xbe5a1cac11137823 */ /* 0x140fe20000000006 */
[----:B------:R-:W-:Y:S02]  /*0cd0*/  FFMA R17, R17, 2.1119999885559082031, R6 ;  /* 0x40072b0211117823 */ /* 0x000fe40000000006 */
[----:B------:R-:W0:Y:S01]  /*0ce0*/  FCHK P0, R5, 255 ;  /* 0x437f000005007902 */ /* 0x000e220000000000 */
[----:B------:R-:W-:Y:S01]  /*0cf0*/  FFMA R16, R0, R5, RZ ;  /* 0x0000000500107223 */ /* 0x000fe200000000ff */
[----:B------:R-:W-:-:S03]  /*0d00*/  FFMA R10, R10, -0.53299999237060546875, R19 ;  /* 0xbf0872b00a0a7823 */ /* 0x000fc60000000013 */
[----:B------:R-:W-:-:S04]  /*0d10*/  FFMA R21, R16, -255, R5 ;  /* 0xc37f000010157823 */ /* 0x000fc80000000005 */
[----:B------:R-:W-:Y:S01]  /*0d20*/  FFMA R0, R0, R21, R16 ;  /* 0x0000001500007223 */ /* 0x000fe20000000010 */
[----:B0-----:R-:W-:Y:S06]  /*0d30*/  @!P0 BRA `(.L_x_68) ;  /* 0x0000000000088947 */ /* 0x001fec0003800000 */
[----:B------:R-:W-:-:S07]  /*0d40*/  MOV R16, 0xd60 ;  /* 0x00000d6000107802 */ /* 0x000fce0000000f00 */
[----:B------:R-:W-:Y:S05]  /*0d50*/  CALL.REL.NOINC `($__internal_3_$__cuda_sm3x_div_rn_noftz_f32_slowpath) ;  /* 0x0000000c00407944 */ /* 0x000fea0003c00000 */
.L_x_68:
[----:B------:R-:W-:Y:S05]  /*0d60*/  BSYNC.RECONVERGENT B2 ;  /* 0x0000000000027941 */ /* 0x000fea0003800200 */
.L_x_67:
        /* <DEDUP_REMOVED lines=13> */
[----:B------:R-:W-:-:S07]  /*0e40*/  MOV R4, R0 ;  /* 0x0000000000047202 */ /* 0x000fce0000000f00 */
.L_x_70:
[----:B------:R-:W-:Y:S05]  /*0e50*/  BSYNC.RECONVERGENT B2 ;  /* 0x0000000000027941 */ /* 0x000fea0003800200 */
.L_x_69:
        /* <DEDUP_REMOVED lines=13> */
.L_x_72:
[----:B------:R-:W-:Y:S05]  /*0f30*/  BSYNC.RECONVERGENT B2 ;  /* 0x0000000000027941 */ /* 0x000fea0003800200 */
.L_x_71:
[----:B------:R-:W0:Y:S01]  /*0f40*/  LDC R17, c[0x0][0x3a0] ;  /* 0x0000e800ff117b82 */ /* 0x000e220000000800 */
[----:B------:R-:W-:Y:S01]  /*0f50*/  FADD.SAT R23, RZ, R0 ;  /* 0x00000000ff177221 */ /* 0x000fe20000002000 */
[----:B0-----:R-:W-:Y:S01]  /*0f60*/  SHF.L.U32 R21, R17, 0x1, RZ ;  /* 0x0000000111157819 */ /* 0x001fe200000006ff */
[----:B------:R-:W-:Y:S06]  /*0f70*/  BRA.U !UP0, `(.L_x_73) ;  /* 0x0000000108307547 */ /* 0x000fec000b800000 */
[----:B------:R-:W-:Y:S01]  /*0f80*/  IMAD.WIDE R4, R7, 0x2, RZ ;  /* 0x0000000207047825 */ /* 0x000fe200078e02ff */
[----:B------:R-:W-:Y:S02]  /*0f90*/  F2FP.F16.F32.PACK_AB R10, R10, R19 ;  /* 0x000000130a0a723e */ /* 0x000fe400000000ff */
[----:B------:R-:W-:Y:S02]  /*0fa0*/  F2FP.F16.F32.PACK_AB R0, RZ, R23 ;  /* 0x00000017ff00723e */ /* 0x000fe400000000ff */
[----:B------:R-:W-:Y:S02]  /*0fb0*/  IADD3 R2, P0, PT, R2, -R4, RZ ;  /* 0x8000000402027210 */ /* 0x000fe40007f1e0ff */
[----:B------:R-:W-:Y:S02]  /*0fc0*/  PRMT R6, R10, 0x7632, R6 ;  /* 0x000076320a067816 */ /* 0x000fe40000000006 */
[----:B------:R-:W-:-:S03]  /*0fd0*/  IADD3.X R3, PT, PT, R3, ~R5, RZ, P0, !PT ;  /* 0x8000000503037210 */ /* 0x000fc600007fe4ff */
[--C-:B------:R-:W-:Y:S02]  /*0fe0*/  IMAD.WIDE R4, R17, 0x2, R2.reuse ;  /* 0x0000000211047825 */ /* 0x100fe400078e0202 */
[----:B------:R0:W-:Y:S02]  /*0ff0*/  STG.E.U16 desc[UR6][R2.64+0x2], R10 ;  /* 0x0000020a02007986 */ /* 0x0001e4000c101506 */
[----:B------:R-:W-:Y:S02]  /*1000*/  IMAD.WIDE R16, R21, 0x2, R2 ;  /* 0x0000000215107825 */ /* 0x000fe400078e0202 */
[----:B------:R0:W-:Y:S04]  /*1010*/  STG.E.U16 desc[UR6][R4.64+0x2], R6 ;  /* 0x0000020604007986 */ /* 0x0001e8000c101506 */
[----:B------:R0:W-:Y:S01]  /*1020*/  STG.E.U16 desc[UR6][R16.64+0x2], R0 ;  /* 0x0000020010007986 */ /* 0x0001e2000c101506 */
[----:B------:R-:W-:Y:S05]  /*1030*/  BRA `(.L_x_74) ;  /* 0x0000000000147947 */ /* 0x000fea0003800000 */
.L_x_73:
[--C-:B------:R-:W-:Y:S01]  /*1040*/  IMAD.WIDE R16, R17, 0x4, R2.reuse ;  /* 0x0000000411107825 */ /* 0x100fe200078e0202 */
[----:B------:R1:W-:Y:S03]  /*1050*/  STG.E desc[UR6][R2.64+0x4], R19 ;  /* 0x0000041302007986 */ /* 0x0003e6000c101906 */
[----:B------:R-:W-:Y:S01]  /*1060*/  IMAD.WIDE R4, R21, 0x4, R2 ;  /* 0x0000000415047825 */ /* 0x000fe200078e0202 */
[----:B------:R1:W-:Y:S04]  /*1070*/  STG.E desc[UR6][R16.64+0x4], R10 ;  /* 0x0000040a10007986 */ /* 0x0003e8000c101906 */
[----:B------:R1:W-:Y:S02]  /*1080*/  STG.E desc[UR6][R4.64+0x4], R23 ;  /* 0x0000041704007986 */ /* 0x0003e4000c101906 */
.L_x_74:
[----:B01----:R-:W0:Y:S01]  /*1090*/  LDC R3, c[0x0][0x3b4] ;  /* 0x0000ed00ff037b82 */ /* 0x003e220000000800 */
[----:B------:R-:W-:Y:S01]  /*10a0*/  MOV R4, 0x3b808081 ;  /* 0x3b80808100047802 */ /* 0x000fe20000000f00 */
[----:B------:R-:W1:Y:S01]  /*10b0*/  LDCU.U8 UR4, c[0x0][0x3bc] ;  /* 0x00007780ff0477ac */ /* 0x000e620008000000 */
[----:B------:R-:W2:Y:S01]  /*10c0*/  LDCU UR5, c[0x0][0x3ac] ;  /* 0x00007580ff0577ac */ /* 0x000ea20008000800 */
[----:B0-----:R-:W-:-:S04]  /*10d0*/  IADD3 R2, P0, PT, R14, R3, RZ ;  /* 0x000000030e027210 */ /* 0x001fc80007f1e0ff */
[----:B------:R-:W-:-:S05]  /*10e0*/  LEA.HI.X.SX32 R3, R3, R15, 0x1, P0 ;  /* 0x0000000f03037211 */ /* 0x000fca00000f0eff */
[----:B------:R-:W3:Y:S01]  /*10f0*/  LDG.E.U8.CONSTANT R0, desc[UR6][R2.64] ;  /* 0x0000000602007981 */ /* 0x000ee2000c1e9100 */
[----:B------:R-:W-:Y:S01]  /*1100*/  FFMA R15, R4, -R13, 1 ;  /* 0x3f800000040f7423 */ /* 0x000fe2000000080d */
[----:B-1----:R-:W-:Y:S01]  /*1110*/  UPRMT UR4, UR4, 0x8880, URZ ;  /* 0x0000888004047896 */ /* 0x002fe200080000ff */
[----:B--2---:R-:W-:Y:S01]  /*1120*/  IADD3 R10, PT, PT, R7, UR5, RZ ;  /* 0x00000005070a7c10 */ /* 0x004fe2000fffe0ff */
[----:B------:R-:W-:Y:S02]  /*1130*/  BSSY.RECONVERGENT B2, `(.L_x_75) ;  /* 0x0000013000027945 */ /* 0x000fe40003800200 */
[----:B------:R-:W-:Y:S01]  /*1140*/  UISETP.NE.AND UP0, UPT, UR4, URZ, UPT ;  /* 0x000000ff0400728c */ /* 0x000fe2000bf05270 */
[----:B---3--:R-:W-:-:S05]  /*1150*/  I2FP.F32.U32 R0, R0 ;  /* 0x0000000000007245 */ /* 0x008fca0000201000 */
[----:B------:R-:W-:-:S04]  /*1160*/  FADD R0, R0, -16 ;  /* 0xc180000000007421 */ /* 0x000fc80000000000 */
[----:B------:R-:W-:Y:S01]  /*1170*/  FMUL R5, R0, 1.1640000343322753906 ;  /* 0x3f94fdf400057820 */ /* 0x000fe20000400000 */
[----:B------:R-:W-:-:S03]  /*1180*/  FFMA R0, R15, R4, 0.0039215688593685626984 ;  /* 0x3b8080810f007423 */ /* 0x000fc60000000004 */
[C-C-:B------:R-:W-:Y:S01]  /*1190*/  FFMA R15, R9.reuse, 1.7929999828338623047, R5.reuse ;  /* 0x3fe58106090f7823 */ /* 0x140fe20000000005 */
        /* <DEDUP_REMOVED lines=8> */
[----:B------:R-:W-:Y:S02]  /*1220*/  MOV R5, R15 ;  /* 0x0000000f00057202 */ /* 0x000fe40000000f00 */
[----:B------:R-:W-:-:S07]  /*1230*/  MOV R16, 0x1250 ;  /* 0x0000125000107802 */ /* 0x000fce0000000f00 */
[----:B------:R-:W-:Y:S05]  /*1240*/  CALL.REL.NOINC `($__internal_3_$__cuda_sm3x_div_rn_noftz_f32_slowpath) ;  /* 0x0000000800047944 */ /* 0x000fea0003c00000 */
[----:B------:R-:W-:-:S07]  /*1250*/  MOV R6, R0 ;  /* 0x0000000000067202 */ /* 0x000fce0000000f00 */
.L_x_76:
[----:B------:R-:W-:Y:S05]  /*1260*/  BSYNC.RECONVERGENT B2 ;  /* 0x0000000000027941 */ /* 0x000fea0003800200 */
.L_x_75:
        /* <DEDUP_REMOVED lines=13> */
.L_x_78:
[----:B------:R-:W-:Y:S05]  /*1340*/  BSYNC.RECONVERGENT B2 ;  /* 0x0000000000027941 */ /* 0x000fea0003800200 */
.L_x_77:
        /* <DEDUP_REMOVED lines=13> */
.L_x_80:
[----:B------:R-:W-:Y:S05]  /*1420*/  BSYNC.RECONVERGENT B2 ;  /* 0x0000000000027941 */ /* 0x000fea0003800200 */
.L_x_79:
[----:B------:R-:W0:Y:S01]  /*1430*/  LDC.64 R4, c[0x0][0x398] ;  /* 0x0000e600ff047b82 */ /* 0x000e220000000a00 */
[----:B------:R-:W-:Y:S01]  /*1440*/  FADD.SAT R9, RZ, R0 ;  /* 0x00000000ff097221 */ /* 0x000fe20000002000 */
[----:B0-----:R-:W-:Y:S01]  /*1450*/  IMAD.WIDE R18, R10, 0x4, R4 ;  /* 0x000000040a127825 */ /* 0x001fe200078e0204 */
[----:B------:R-:W-:Y:S06]  /*1460*/  BRA.U !UP0, `(.L_x_81) ;  /* 0x0000000108307547 */ /* 0x000fec000b800000 */
[----:B------:R-:W0:Y:S01]  /*1470*/  LDC R15, c[0x0][0x3a0] ;  /* 0x0000e800ff0f7b82 */ /* 0x000e220000000800 */
[----:B------:R-:W-:Y:S01]  /*1480*/  IMAD.WIDE R4, R10, 0x2, R4 ;  /* 0x000000020a047825 */ /* 0x000fe200078e0204 */
[----:B------:R-:W-:Y:S02]  /*1490*/  F2FP.F16.F32.PACK_AB R14, R14, R7 ;  /* 0x000000070e0e723e */ /* 0x000fe400000000ff */
[----:B------:R-:W-:Y:S02]  /*14a0*/  F2FP.F16.F32.PACK_AB R0, RZ, R9 ;  /* 0x00000009ff00723e */ /* 0x000fe400000000ff */
[C---:B------:R-:W-:Y:S02]  /*14b0*/  PRMT R9, R14.reuse, 0x7610, R9 ;  /* 0x000076100e097816 */ /* 0x040fe40000000009 */
[----:B------:R-:W-:-:S03]  /*14c0*/  PRMT R12, R14, 0x7632, R12 ;  /* 0x000076320e0c7816 */ /* 0x000fc6000000000c */
[----:B------:R1:W-:Y:S01]  /*14d0*/  STG.E.U16 desc[UR6][R4.64], R9 ;  /* 0x0000000904007986 */ /* 0x0003e2000c101506 */
[----:B0-----:R-:W-:-:S05]  /*14e0*/  IMAD.WIDE R6, R15, 0x2, R4 ;  /* 0x000000020f067825 */ /* 0x001fca00078e0204 */
[----:B------:R1:W-:Y:S01]  /*14f0*/  STG.E.U16 desc[UR6][R6.64], R12 ;  /* 0x0000000c06007986 */ /* 0x0003e2000c101506 */
[----:B------:R-:W-:-:S05]  /*1500*/  IMAD.WIDE R14, R15, 0x2, R6 ;  /* 0x000000020f0e7825 */ /* 0x000fca00078e0206 */
[----:B------:R1:W-:Y:S01]  /*1510*/  STG.E.U16 desc[UR6][R14.64], R0 ;  /* 0x000000000e007986 */ /* 0x0003e2000c101506 */
[----:B------:R-:W-:Y:S05]  /*1520*/  BRA `(.L_x_82) ;  /* 0x0000000000187947 */ /* 0x000fea0003800000 */
.L_x_81:
[----:B------:R-:W0:Y:S01]  /*1530*/  LDC R17, c[0x0][0x3a0] ;  /* 0x0000e800ff117b82 */ /* 0x000e220000000800 */
[----:B------:R2:W-:Y:S01]  /*1540*/  STG.E desc[UR6][R18.64], R7 ;  /* 0x0000000712007986 */ /* 0x0005e2000c101906 */
[----:B0-----:R-:W-:-:S05]  /*1550*/  IMAD.WIDE R4, R17, 0x4, R18 ;  /* 0x0000000411047825 */ /* 0x001fca00078e0212 */
[----:B------:R2:W-:Y:S01]  /*1560*/  STG.E desc[UR6][R4.64], R14 ;  /* 0x0000000e04007986 */ /* 0x0005e2000c101906 */
[----:B------:R-:W-:-:S05]  /*1570*/  IMAD.WIDE R16, R17, 0x4, R4 ;  /* 0x0000000411107825 */ /* 0x000fca00078e0204 */
[----:B------:R2:W-:Y:S02]  /*1580*/  STG.E desc[UR6][R16.64], R9 ;  /* 0x0000000910007986 */ /* 0x0005e4000c101906 */
.L_x_82:
[----:B------:R-:W3:Y:S01]  /*1590*/  LDG.E.U8.CONSTANT R2, desc[UR6][R2.64+0x1] ;  /* 0x0000010602027981 */ /* 0x000ee2000c1e9100 */
[----:B-1----:R-:W-:Y:S01]  /*15a0*/  HFMA2 R6, -RZ, RZ, 0.9375, -7.688999176025390625e-06 ;  /* 0x3b808081ff067431 */ /* 0x002fe200000001ff */
[----:B------:R-:W0:Y:S01]  /*15b0*/  LDCU.U8 UR4, c[0x0][0x3bc] ;  /* 0x00007780ff0477ac */ /* 0x000e220008000000 */
[----:B------:R-:W-:Y:S03]  /*15c0*/  BSSY.RECONVERGENT B2, `(.L_x_83) ;  /* 0x0000013000027945 */ /* 0x000fe60003800200 */
[----:B--2---:R-:W-:Y:S01]  /*15d0*/  FFMA R7, R6, -R13, 1 ;  /* 0x3f80000006077423 */ /* 0x004fe2000000080d */
[----:B0-----:R-:W-:-:S04]  /*15e0*/  UPRMT UR4, UR4, 0x8880, URZ ;  /* 0x0000888004047896 */ /* 0x001fc800080000ff */
[----:B------:R-:W-:Y:S01]  /*15f0*/  UISETP.NE.AND UP0, UPT, UR4, URZ, UPT ;  /* 0x000000ff0400728c */ /* 0x000fe2000bf05270 */
[----:B---3--:R-:W-:-:S05]  /*1600*/  I2FP.F32.U32 R0, R2 ;  /* 0x0000000200007245 */ /* 0x008fca0000201000 */
        /* <DEDUP_REMOVED lines=14> */
.L_x_84:
[----:B------:R-:W-:Y:S05]  /*16f0*/  BSYNC.RECONVERGENT B2 ;  /* 0x0000000000027941 */ /* 0x000fea0003800200 */
.L_x_83:
        /* <DEDUP_REMOVED lines=14> */
.L_x_86:
[----:B------:R-:W-:Y:S05]  /*17e0*/  BSYNC.RECONVERGENT B2 ;  /* 0x0000000000027941 */ /* 0x000fea0003800200 */
.L_x_85:
        /* <DEDUP_REMOVED lines=13> */
.L_x_88:
[----:B------:R-:W-:Y:S05]  /*18c0*/  BSYNC.RECONVERGENT B2 ;  /* 0x0000000000027941 */ /* 0x000fea0003800200 */
.L_x_87:
[----:B------:R-:W-:Y:S01]  /*18d0*/  FADD.SAT R9, RZ, R0 ;  /* 0x00000000ff097221 */ /* 0x000fe20000002000 */
[----:B------:R-:W-:Y:S06]  /*18e0*/  BRA.U !UP0, `(.L_x_89) ;  /* 0x00000001083c7547 */ /* 0x000fec000b800000 */
[----:B------:R-:W0:Y:S01]  /*18f0*/  LDC R7, c[0x0][0x3a0] ;  /* 0x0000e800ff077b82 */ /* 0x000e220000000800 */
[----:B------:R-:W-:Y:S01]  /*1900*/  IMAD.WIDE R10, R10, 0x2, RZ ;  /* 0x000000020a0a7825 */ /* 0x000fe200078e02ff */
[----:B------:R-:W-:Y:S02]  /*1910*/  F2FP.F16.F32.PACK_AB R2, R2, R3 ;  /* 0x000000030202723e */ /* 0x000fe400000000ff */
[----:B------:R-:W-:Y:S02]  /*1920*/  F2FP.F16.F32.PACK_AB R0, RZ, R9 ;  /* 0x00000009ff00723e */ /* 0x000fe400000000ff */
[----:B------:R-:W-:Y:S02]  /*1930*/  IADD3 R4, P0, PT, R18, -R10, RZ ;  /* 0x8000000a12047210 */ /* 0x000fe40007f1e0ff */
[----:B------:R-:W-:Y:S02]  /*1940*/  PRMT R8, R2, 0x7610, R8 ;  /* 0x0000761002087816 */ /* 0x000fe40000000008 */
[----:B------:R-:W-:-:S02]  /*1950*/  IADD3.X R5, PT, PT, R19, ~R11, RZ, P0, !PT ;  /* 0x8000000b13057210 */ /* 0x000fc400007fe4ff */
[----:B------:R-:W-:-:S03]  /*1960*/  PRMT R10, R2, 0x7632, R10 ;  /* 0x00007632020a7816 */ /* 0x000fc6000000000a */
[----:B------:R-:W-:Y:S01]  /*1970*/  STG.E.U16 desc[UR6][R4.64+0x2], R8 ;  /* 0x0000020804007986 */ /* 0x000fe2000c101506 */
[C---:B0-----:R-:W-:Y:S01]  /*1980*/  SHF.L.U32 R9, R7.reuse, 0x1, RZ ;  /* 0x0000000107097819 */ /* 0x041fe200000006ff */
[----:B------:R-:W-:-:S04]  /*1990*/  IMAD.WIDE R2, R7, 0x2, R4 ;  /* 0x0000000207027825 */ /* 0x000fc800078e0204 */
[----:B------:R-:W-:Y:S01]  /*19a0*/  IMAD.WIDE R6, R9, 0x2, R4 ;  /* 0x0000000209067825 */ /* 0x000fe200078e0204 */
[----:B------:R-:W-:Y:S04]  /*19b0*/  STG.E.U16 desc[UR6][R2.64+0x2], R10 ;  /* 0x0000020a02007986 */ /* 0x000fe8000c101506 */
[----:B------:R-:W-:Y:S01]  /*19c0*/  STG.E.U16 desc[UR6][R6.64+0x2], R0 ;  /* 0x0000020006007986 */ /* 0x000fe2000c101506 */
[----:B------:R-:W-:Y:S05]  /*19d0*/  EXIT ;  /* 0x000000000000794d */ /* 0x000fea0003800000 */
.L_x_89:
[----:B------:R-:W0:Y:S01]  /*19e0*/  LDC R7, c[0x0][0x3a0] ;  /* 0x0000e800ff077b82 */ /* 0x000e220000000800 */
[----:B------:R-:W-:Y:S01]  /*19f0*/  STG.E desc[UR6][R18.64+0x4], R3 ;  /* 0x0000040312007986 */ /* 0x000fe2000c101906 */
[C---:B0-----:R-:W-:Y:S01]  /*1a00*/  SHF.L.U32 R5, R7.reuse, 0x1, RZ ;  /* 0x0000000107057819 */ /* 0x041fe200000006ff */
[----:B------:R-:W-:-:S04]  /*1a10*/  IMAD.WIDE R6, R7, 0x4, R18 ;  /* 0x0000000407067825 */ /* 0x000fc800078e0212 */
[----:B------:R-:W-:Y:S01]  /*1a20*/  IMAD.WIDE R4, R5, 0x4, R18 ;  /* 0x0000000405047825 */ /* 0x000fe200078e0212 */
[----:B------:R-:W-:Y:S04]  /*1a30*/  STG.E desc[UR6][R6.64+0x4], R2 ;  /* 0x0000040206007986 */ /* 0x000fe8000c101906 */
[----:B------:R-:W-:Y:S01]  /*1a40*/  STG.E desc[UR6][R4.64+0x4], R9 ;  /* 0x0000040904007986 */ /* 0x000fe2000c101906 */
[----:B------:R-:W-:Y:S05]  /*1a50*/  EXIT ;  /* 0x000000000000794d */ /* 0x000fea0003800000 */
        .weak           $__internal_3_$__cuda_sm3x_div_rn_noftz_f32_slowpath
        .type           $__internal_3_$__cuda_sm3x_div_rn_noftz_f32_slowpath,@function
        .size           $__internal_3_$__cuda_sm3x_div_rn_noftz_f32_slowpath,(.L_x_113 - $__internal_3_$__cuda_sm3x_div_rn_noftz_f32_slowpath)
$__internal_3_$__cuda_sm3x_div_rn_noftz_f32_slowpath:
[----:B------:R-:W-:Y:S01]  /*1a60*/  SHF.R.U32.HI R6, RZ, 0x17, R13 ;  /* 0x00000017ff067819 */ /* 0x000fe2000001160d */
[----:B------:R-:W-:Y:S01]  /*1a70*/  BSSY.RECONVERGENT B0, `(.L_x_90) ;  /* 0x0000067000007945 */ /* 0x000fe20003800200 */
[----:B------:R-:W-:Y:S01]  /*1a80*/  SHF.R.U32.HI R20, RZ, 0x17, R5 ;  /* 0x00000017ff147819 */ /* 0x000fe20000011605 */
[----:B------:R-:W-:Y:S01]  /*1a90*/  HFMA2 R22, -RZ, RZ, 3.748046875, 0 ;  /* 0x437f0000ff167431 */ /* 0x000fe200000001ff */
[----:B------:R-:W-:Y:S02]  /*1aa0*/  LOP3.LUT R6, R6, 0xff, RZ, 0xc0, !PT ;  /* 0x000000ff06067812 */ /* 0x000fe400078ec0ff */
[----:B------:R-:W-:Y:S02]  /*1ab0*/  LOP3.LUT R20, R20, 0xff, RZ, 0xc0, !PT ;  /* 0x000000ff14147812 */ /* 0x000fe400078ec0ff */
[----:B------:R-:W-:Y:S02]  /*1ac0*/  IADD3 R4, PT, PT, R6, -0x1, RZ ;  /* 0xffffffff06047810 */ /* 0x000fe40007ffe0ff */
[----:B------:R-:W-:-:S02]  /*1ad0*/  IADD3 R0, PT, PT, R20, -0x1, RZ ;  /* 0xffffffff14007810 */ /* 0x000fc40007ffe0ff */
[----:B------:R-:W-:Y:S02]  /*1ae0*/  ISETP.GT.U32.AND P0, PT, R4, 0xfd, PT ;  /* 0x000000fd0400780c */ /* 0x000fe40003f04070 */
[----:B------:R-:W-:Y:S02]  /*1af0*/  MOV R21, R5 ;  /* 0x0000000500157202 */ /* 0x000fe40000000f00 */
[----:B------:R-:W-:-:S13]  /*1b00*/  ISETP.GT.U32.OR P0, PT, R0, 0xfd, P0 ;  /* 0x000000fd0000780c */ /* 0x000fda0000704470 */
[----:B------:R-:W-:Y:S01]  /*1b10*/  @!P0 MOV R4, RZ ;  /* 0x000000ff00048202 */ /* 0x000fe20000000f00 */
        /* <DEDUP_REMOVED lines=18> */
[----:B------:R-:W-:-:S04]  /*1c40*/  IADD3 R4, PT, PT, R20, -0x1, RZ ;  /* 0xffffffff14047810 */ /* 0x000fc80007ffe0ff */
[----:B------:R-:W-:Y:S02]  /*1c50*/  ISETP.GE.AND P0, PT, R4, RZ, PT ;  /* 0x000000ff0400720c */ /* 0x000fe40003f06270 */
[----:B------:R-:W-:-:S04]  /*1c60*/  IADD3 R4, PT, PT, R6, -0x1, RZ ;  /* 0xffffffff06047810 */ /* 0x000fc80007ffe0ff */
[----:B------:R-:W-:-:S07]  /*1c70*/  ISETP.GE.AND P1, PT, R4, RZ, PT ;  /* 0x000000ff0400720c */ /* 0x000fce0003f26270 */
[----:B------:R-:W-:Y:S01]  /*1c80*/  @P0 MOV R4, RZ ;  /* 0x000000ff00040202 */ /* 0x000fe20000000f00 */
[----:B------:R-:W-:Y:S01]  /*1c90*/  @!P0 FFMA R21, R5, 1.84467440737095516160e+19, RZ ;  /* 0x5f80000005158823 */ /* 0x000fe200000000ff */
[----:B------:R-:W-:-:S04]  /*1ca0*/  @!P0 MOV R4, 0xffffffc0 ;  /* 0xffffffc000048802 */ /* 0x000fc80000000f00 */
[----:B------:R-:W-:Y:S01]  /*1cb0*/  @!P1 FFMA R22, R0, 1.84467440737095516160e+19, RZ ;  /* 0x5f80000000169823 */ /* 0x000fe200000000ff */
[----:B------:R-:W-:-:S07]  /*1cc0*/  @!P1 IADD3 R4, PT, PT, R4, 0x40, RZ ;  /* 0x0000004004049810 */ /* 0x000fce0007ffe0ff */
.L_x_91:
[----:B------:R-:W-:Y:S01]  /*1cd0*/  LEA R5, R6, 0xc0800000, 0x17 ;  /* 0xc080000006057811 */ /* 0x000fe200078eb8ff */
[----:B------:R-:W-:Y:S01]  /*1ce0*/  BSSY.RECONVERGENT B1, `(.L_x_96) ;  /* 0x0000036000017945 */ /* 0x000fe20003800200 */
[----:B------:R-:W-:Y:S02]  /*1cf0*/  IADD3 R20, PT, PT, R20, -0x7f, RZ ;  /* 0xffffff8114147810 */ /* 0x000fe40007ffe0ff */
[----:B------:R-:W-:-:S03]  /*1d00*/  IADD3 R24, PT, PT, -R5, R22, RZ ;  /* 0x0000001605187210 */ /* 0x000fc60007ffe1ff */
[----:B------:R-:W-:Y:S01]  /*1d10*/  IMAD R0, R20, -0x800000, R21 ;  /* 0xff80000014007824 */ /* 0x000fe200078e0215 */
[----:B------:R-:W0:Y:S01]  /*1d20*/  MUFU.RCP R22, R24 ;  /* 0x0000001800167308 */ /* 0x000e220000001000 */
[----:B------:R-:W-:-:S04]  /*1d30*/  FADD.FTZ R5, -R24, -RZ ;  /* 0x800000ff18057221 */ /* 0x000fc80000010100 */
[----:B0-----:R-:W-:-:S04]  /*1d40*/  FFMA R23, R22, R5, 1 ;  /* 0x3f80000016177423 */ /* 0x001fc80000000005 */
[----:B------:R-:W-:-:S04]  /*1d50*/  FFMA R23, R22, R23, R22 ;  /* 0x0000001716177223 */ /* 0x000fc80000000016 */
[----:B------:R-:W-:-:S04]  /*1d60*/  FFMA R22, R0, R23, RZ ;  /* 0x0000001700167223 */ /* 0x000fc800000000ff */
[----:B------:R-:W-:-:S04]  /*1d70*/  FFMA R21, R5, R22, R0 ;  /* 0x0000001605157223 */ /* 0x000fc80000000000 */
[----:B------:R-:W-:Y:S01]  /*1d80*/  FFMA R22, R23, R21, R22 ;  /* 0x0000001517167223 */ /* 0x000fe20000000016 */
[----:B------:R-:W-:-:S03]  /*1d90*/  IADD3 R21, PT, PT, R20, 0x7f, -R6 ;  /* 0x0000007f14157810 */ /* 0x000fc60007ffe806 */
[----:B------:R-:W-:Y:S01]  /*1da0*/  FFMA R5, R5, R22, R0 ;  /* 0x0000001605057223 */ /* 0x000fe20000000000 */
[----:B------:R-:W-:-:S03]  /*1db0*/  IADD3 R21, PT, PT, R21, R4, RZ ;  /* 0x0000000415157210 */ /* 0x000fc60007ffe0ff */
[----:B------:R-:W-:-:S05]  /*1dc0*/  FFMA R0, R23, R5, R22 ;  /* 0x0000000517007223 */ /* 0x000fca0000000016 */
[----:B------:R-:W-:-:S04]  /*1dd0*/  SHF.R.U32.HI R6, RZ, 0x17, R0 ;  /* 0x00000017ff067819 */ /* 0x000fc80000011600 */
[----:B------:R-:W-:-:S04]  /*1de0*/  LOP3.LUT R4, R6, 0xff, RZ, 0xc0, !PT ;  /* 0x000000ff06047812 */ /* 0x000fc800078ec0ff */
[----:B------:R-:W-:-:S04]  /*1df0*/  IADD3 R4, PT, PT, R4, R21, RZ ;  /* 0x0000001504047210 */ /* 0x000fc80007ffe0ff */
[----:B------:R-:W-:-:S04]  /*1e00*/  IADD3 R6, PT, PT, R4, -0x1, RZ ;  /* 0xffffffff04067810 */ /* 0x000fc80007ffe0ff */
        /* <DEDUP_REMOVED lines=10> */
[CCC-:B------:R-:W-:Y:S01]  /*1eb0*/  FFMA.RP R20, R23.reuse, R5.reuse, R22.reuse ;  /* 0x0000000517147223 */ /* 0x1c0fe20000008016 */
[----:B------:R-:W-:Y:S01]  /*1ec0*/  FFMA.RM R23, R23, R5, R22 ;  /* 0x0000000517177223 */ /* 0x000fe20000004016 */
[----:B------:R-:W-:Y:S02]  /*1ed0*/  IADD3 R5, PT, PT, R4, 0x20, RZ ;  /* 0x0000002004057810 */ /* 0x000fe40007ffe0ff */
[----:B------:R-:W-:Y:S02]  /*1ee0*/  LOP3.LUT R6, R6, 0x7fffff, RZ, 0xc0, !PT ;  /* 0x007fffff06067812 */ /* 0x000fe400078ec0ff */
[----:B------:R-:W-:Y:S02]  /*1ef0*/  ISETP.NE.AND P2, PT, R4, RZ, PT ;  /* 0x000000ff0400720c */ /* 0x000fe40003f45270 */
[----:B------:R-:W-:Y:S02]  /*1f00*/  LOP3.LUT R6, R6, 0x800000, RZ, 0xfc, !PT ;  /* 0x0080000006067812 */ /* 0x000fe400078efcff */
[----:B------:R-:W-:-:S02]  /*1f10*/  ISETP.NE.AND P1, PT, R4, RZ, PT ;  /* 0x000000ff0400720c */ /* 0x000fc40003f25270 */
[----:B------:R-:W-:Y:S02]  /*1f20*/  IADD3 R4, PT, PT, -R4, RZ, RZ ;  /* 0x000000ff04047210 */ /* 0x000fe40007ffe1ff */
[----:B------:R-:W-:Y:S02]  /*1f30*/  SHF.L.U32 R5, R6, R5, RZ ;  /* 0x0000000506057219 */ /* 0x000fe400000006ff */
[----:B------:R-:W-:Y:S02]  /*1f40*/  FSETP.NEU.FTZ.AND P0, PT, R20, R23, PT ;  /* 0x000000171400720b */ /* 0x000fe40003f1d000 */
[----:B------:R-:W-:Y:S02]  /*1f50*/  SEL R21, R4, RZ, P2 ;  /* 0x000000ff04157207 */ /* 0x000fe40001000000 */
[----:B------:R-:W-:Y:S02]  /*1f60*/  ISETP.NE.AND P1, PT, R5, RZ, P1 ;  /* 0x000000ff0500720c */ /* 0x000fe40000f25270 */
[----:B------:R-:W-:-:S02]  /*1f70*/  SHF.R.U32.HI R21, RZ, R21, R6 ;  /* 0x00000015ff157219 */ /* 0x000fc40000011606 */
[----:B------:R-:W-:Y:S02]  /*1f80*/  PLOP3.LUT P0, PT, P0, P1, PT, 0xf8, 0x8f ;  /* 0x00000000008f781c */ /* 0x000fe40000703f70 */
[----:B------:R-:W-:Y:S02]  /*1f90*/  SHF.R.U32.HI R5, RZ, 0x1, R21 ;  /* 0x00000001ff057819 */ /* 0x000fe40000011615 */
[----:B------:R-:W-:-:S04]  /*1fa0*/  SEL R4, RZ, 0x1, !P0 ;  /* 0x00000001ff047807 */ /* 0x000fc80004000000 */
[----:B------:R-:W-:-:S04]  /*1fb0*/  LOP3.LUT R4, R4, 0x1, R5, 0xf8, !PT ;  /* 0x0000000104047812 */ /* 0x000fc800078ef805 */
[----:B------:R-:W-:-:S04]  /*1fc0*/  LOP3.LUT R4, R4, R21, RZ, 0xc0, !PT ;  /* 0x0000001504047212 */ /* 0x000fc800078ec0ff */
[----:B------:R-:W-:-:S04]  /*1fd0*/  IADD3 R5, PT, PT, R5, R4, RZ ;  /* 0x0000000405057210 */ /* 0x000fc80007ffe0ff */
[----:B------:R-:W-:Y:S01]  /*1fe0*/  LOP3.LUT R0, R5, R0, RZ, 0xfc, !PT ;  /* 0x0000000005007212 */ /* 0x000fe200078efcff */
[----:B------:R-:W-:Y:S06]  /*1ff0*/  BRA `(.L_x_99) ;  /* 0x0000000000107947 */ /* 0x000fec0003800000 */
.L_x_98:
[----:B------:R-:W-:-:S04]  /*2000*/  LOP3.LUT R0, R0, 0x80000000, RZ, 0xc0, !PT ;  /* 0x8000000000007812 */ /* 0x000fc800078ec0ff */
[----:B------:R-:W-:Y:S01]  /*2010*/  LOP3.LUT R0, R0, 0x7f800000, RZ, 0xfc, !PT ;  /* 0x7f80000000007812 */ /* 0x000fe200078efcff */
[----:B------:R-:W-:Y:S06]  /*2020*/  BRA `(.L_x_99) ;  /* 0x0000000000047947 */ /* 0x000fec0003800000 */
.L_x_97:
[----:B------:R-:W-:-:S07]  /*2030*/  LEA R0, R21, R0, 0x17 ;  /* 0x0000000015007211 */ /* 0x000fce00078eb8ff */
.L_x_99:
[----:B------:R-:W-:Y:S05]  /*2040*/  BSYNC.RECONVERGENT B1 ;  /* 0x0000000000017941 */ /* 0x000fea0003800200 */
.L_x_96:
[----:B------:R-:W-:Y:S05]  /*2050*/  BRA `(.L_x_100) ;  /* 0x0000000000207947 */ /* 0x000fea0003800000 */
.L_x_95:
[----:B------:R-:W-:-:S04]  /*2060*/  LOP3.LUT R21, R22, 0x80000000, R21, 0x48, !PT ;  /* 0x8000000016157812 */ /* 0x000fc800078e4815 */
[----:B------:R-:W-:Y:S01]  /*2070*/  LOP3.LUT R0, R21, 0x7f800000, RZ, 0xfc, !PT ;  /* 0x7f80000015007812 */ /* 0x000fe200078efcff */
[----:B------:R-:W-:Y:S06]  /*2080*/  BRA `(.L_x_100) ;  /* 0x0000000000147947 */ /* 0x000fec0003800000 */
.L_x_94:
[----:B------:R-:W-:Y:S01]  /*2090*/  LOP3.LUT R0, R22, 0x80000000, R21, 0x48, !PT ;  /* 0x8000000016007812 */ /* 0x000fe200078e4815 */
[----:B------:R-:W-:Y:S06]  /*20a0*/  BRA `(.L_x_100) ;  /* 0x00000000000c7947 */ /* 0x000fec0003800000 */
.L_x_93:
[----:B------:R-:W0:Y:S01]  /*20b0*/  MUFU.RSQ R0, -QNAN ;  /* 0xffc0000000007908 */ /* 0x000e220000001400 */
[----:B------:R-:W-:Y:S05]  /*20c0*/  BRA `(.L_x_100) ;  /* 0x0000000000047947 */ /* 0x000fea0003800000 */
.L_x_92:
[----:B------:R-:W-:-:S07]  /*20d0*/  FADD.FTZ R0, R5, R0 ;  /* 0x0000000005007221 */ /* 0x000fce0000010000 */
.L_x_100:
[----:B------:R-:W-:Y:S05]  /*20e0*/  BSYNC.RECONVERGENT B0 ;  /* 0x0000000000007941 */ /* 0x000fea0003800200 */
.L_x_90:
[----:B------:R-:W-:Y:S01]  /*20f0*/  HFMA2 R5, -RZ, RZ, 0, 0 ;  /* 0x00000000ff057431 */ /* 0x000fe200000001ff */
[----:B------:R-:W-:-:S04]  /*2100*/  MOV R4, R16 ;  /* 0x0000001000047202 */ /* 0x000fc80000000f00 */
[----:B0-----:R-:W-:Y:S05]  /*2110*/  RET.REL.NODEC R4 `(_Z30yuv420_to_planar_rgb_unroll2x2PKhS0_S0_Pviiiiiiib) ;  /* 0xffffffdc04b87950 */ /* 0x001fea0003c3ffff */
.L_x_101:
        /* <DEDUP_REMOVED lines=14> */
.L_x_113:


//--------------------- .nv.shared.reserved.0     --------------------------
	.section	.nv.shared.reserved.0,"aw",@nobits
	.weak		__nv_reservedSMEM_offset_0_alias
	.size		__nv_reservedSMEM_offset_0_alias, 0, 64
	.other		__nv_reservedSMEM_offset_0_alias,@"STO_CUDA_RESERVED_SHARED STV_DEFAULT"
__nv_reservedSMEM_offset_0_alias:
	.zero		0
	.zero		64


//--------------------- .nv.constant0._Z46rgb24_to_planar_fp16_kernel_stride_single_destPKhP6__halfiiiii --------------------------
	.section	.nv.constant0._Z46rgb24_to_planar_fp16_kernel_stride_single_destPKhP6__halfiiiii,"a",@progbits
	.sectionflags	@""
	.align	4
.nv.constant0._Z46rgb24_to_planar_fp16_kernel_stride_single_destPKhP6__halfiiiii:
	.zero		932


//--------------------- .nv.constant0._Z46rgb24_to_planar_fp32_kernel_stride_single_destPKhPfiiiii --------------------------
	.section	.nv.constant0._Z46rgb24_to_planar_fp32_kernel_stride_single_destPKhPfiiiii,"a",@progbits
	.sectionflags	@""
	.align	4
.nv.constant0._Z46rgb24_to_planar_fp32_kernel_stride_single_destPKhPfiiiii:
	.zero		932


//--------------------- .nv.constant0._Z20interleave_uv_kernelPKhS0_iPhiii --------------------------
	.section	.nv.constant0._Z20interleave_uv_kernelPKhS0_iPhiii,"a",@progbits
	.sectionflags	@""
	.align	4
.nv.constant0._Z20interleave_uv_kernelPKhS0_iPhiii:
	.zero		940


//--------------------- .nv.constant0._Z27fp32_planar_to_RGB24_kernelPKfPhiii --------------------------
	.section	.nv.constant0._Z27fp32_planar_to_RGB24_kernelPKfPhiii,"a",@progbits
	.sectionflags	@""
	.align	4
.nv.constant0._Z27fp32_planar_to_RGB24_kernelPKfPhiii:
	.zero		924


//--------------------- .nv.constant0._Z27fp16_planar_to_RGB24_kernelPK6__halfPhiii --------------------------
	.section	.nv.constant0._Z27fp16_planar_to_RGB24_kernelPK6__halfPhiii,"a",@progbits
	.sectionflags	@""
	.align	4
.nv.constant0._Z27fp16_planar_to_RGB24_kernelPK6__halfPhiii:
	.zero		924


//--------------------- .nv.constant0._Z20half_to_float_kernelPK6__halfPfi --------------------------
	.section	.nv.constant0._Z20half_to_float_kernelPK6__halfPfi,"a",@progbits
	.sectionflags	@""
	.align	4
.nv.constant0._Z20half_to_float_kernelPK6__halfPfi:
	.zero		916


//--------------------- .nv.constant0._Z22rgb24_to_yuv420_kernelPKhPhS1_S1_iiiii --------------------------
	.section	.nv.constant0._Z22rgb24_to_yuv420_kernelPKhPhS1_S1_iiiii,"a",@progbits
	.sectionflags	@""
	.align	4
.nv.constant0._Z22rgb24_to_yuv420_kernelPKhPhS1_S1_iiiii:
	.zero		948


//--------------------- .nv.constant0._Z25yuv420_to_rgb24_unroll2x2PKhS0_S0_Phiiiii --------------------------
	.section	.nv.constant0._Z25yuv420_to_rgb24_unroll2x2PKhS0_S0_Phiiiii,"a",@progbits
	.sectionflags	@""
	.align	4
.nv.constant0._Z25yuv420_to_rgb24_unroll2x2PKhS0_S0_Phiiiii:
	.zero		948


//--------------------- .nv.constant0._Z30yuv420_to_planar_rgb_unroll2x2PKhS0_S0_Pviiiiiiib --------------------------
	.section	.nv.constant0._Z30yuv420_to_planar_rgb_unroll2x2PKhS0_S0_Pviiiiiiib,"a",@progbits
	.sectionflags	@""
	.align	4
.nv.constant0._Z30yuv420_to_planar_rgb_unroll2x2PKhS0_S0_Pviiiiiiib:
	.zero		957


//--------------------- SYMBOLS --------------------------

	.type		.nv.reservedSmem.offset0,@object
	.size		.nv.reservedSmem.offset0,0x4
